//
// Generated by NVIDIA NVVM Compiler
//
// Compiler Build ID: CL-36424714
// Cuda compilation tools, release 13.0, V13.0.88
// Based on NVVM 20.0.0
//

.version 9.0
.target sm_100
.address_size 64


.entry _Z8_pcm_d_sPdS_PKdS1_S1_S1_S1_i(
	.param .u64 .ptr .align 1 _Z8_pcm_d_sPdS_PKdS1_S1_S1_S1_i_param_0,
	.param .u64 .ptr .align 1 _Z8_pcm_d_sPdS_PKdS1_S1_S1_S1_i_param_1,
	.param .u64 .ptr .align 1 _Z8_pcm_d_sPdS_PKdS1_S1_S1_S1_i_param_2,
	.param .u64 .ptr .align 1 _Z8_pcm_d_sPdS_PKdS1_S1_S1_S1_i_param_3,
	.param .u64 .ptr .align 1 _Z8_pcm_d_sPdS_PKdS1_S1_S1_S1_i_param_4,
	.param .u64 .ptr .align 1 _Z8_pcm_d_sPdS_PKdS1_S1_S1_S1_i_param_5,
	.param .u64 .ptr .align 1 _Z8_pcm_d_sPdS_PKdS1_S1_S1_S1_i_param_6,
	.param .u32 _Z8_pcm_d_sPdS_PKdS1_S1_S1_S1_i_param_7
)
{
	.reg .pred 	%p<12>;
	.reg .b32 	%r<37>;
	.reg .b32 	%f<7>;
	.reg .b64 	%rd<38>;
	.reg .b64 	%fd<160>;

	ld.param.u64 	%rd2, [_Z8_pcm_d_sPdS_PKdS1_S1_S1_S1_i_param_0];
	ld.param.u64 	%rd4, [_Z8_pcm_d_sPdS_PKdS1_S1_S1_S1_i_param_2];
	ld.param.u64 	%rd8, [_Z8_pcm_d_sPdS_PKdS1_S1_S1_S1_i_param_5];
	ld.param.u32 	%r9, [_Z8_pcm_d_sPdS_PKdS1_S1_S1_S1_i_param_7];
	cvta.to.global.u64 	%rd1, %rd8;
	mov.u32 	%r10, %ctaid.x;
	mov.u32 	%r11, %ntid.x;
	mov.u32 	%r12, %tid.x;
	mad.lo.s32 	%r1, %r10, %r11, %r12;
	mov.u32 	%r13, %ctaid.y;
	mov.u32 	%r14, %ntid.y;
	mov.u32 	%r15, %tid.y;
	mad.lo.s32 	%r16, %r13, %r14, %r15;
	max.s32 	%r17, %r1, %r16;
	setp.ge.s32 	%p1, %r17, %r9;
	@%p1 bra 	$L__BB0_10;
	cvta.to.global.u64 	%rd9, %rd4;
	mul.wide.s32 	%rd10, %r1, 8;
	add.s64 	%rd11, %rd1, %rd10;
	ld.global.f64 	%fd1, [%rd11];
	mul.wide.u32 	%rd12, %r16, 8;
	add.s64 	%rd13, %rd1, %rd12;
	ld.global.f64 	%fd20, [%rd13];
	mul.f64 	%fd21, %fd1, %fd20;
	mul.f64 	%fd22, %fd20, %fd20;
	fma.rn.f64 	%fd23, %fd1, %fd1, %fd22;
	sqrt.rn.f64 	%fd24, %fd23;
	div.rn.f64 	%fd25, %fd21, %fd24;
	mul.lo.s32 	%r18, %r1, 3;
	mul.wide.s32 	%rd14, %r18, 8;
	add.s64 	%rd15, %rd9, %rd14;
	ld.global.f64 	%fd26, [%rd15];
	ld.global.f64 	%fd27, [%rd15+8];
	ld.global.f64 	%fd28, [%rd15+16];
	mul.lo.s32 	%r3, %r16, 3;
	mul.wide.u32 	%rd16, %r3, 8;
	add.s64 	%rd17, %rd9, %rd16;
	ld.global.f64 	%fd2, [%rd17];
	ld.global.f64 	%fd3, [%rd17+8];
	ld.global.f64 	%fd4, [%rd17+16];
	sub.f64 	%fd29, %fd26, %fd2;
	sub.f64 	%fd30, %fd27, %fd3;
	sub.f64 	%fd31, %fd28, %fd4;
	abs.f64 	%fd32, %fd29;
	abs.f64 	%fd33, %fd30;
	abs.f64 	%fd34, %fd31;
	add.f64 	%fd35, %fd32, %fd33;
	add.f64 	%fd36, %fd35, %fd34;
	min.f64 	%fd37, %fd32, %fd33;
	max.f64 	%fd38, %fd32, %fd33;
	min.f64 	%fd39, %fd38, %fd34;
	max.f64 	%fd40, %fd38, %fd34;
	{
	.reg .b32 %temp; 
	mov.b64 	{%temp, %r19}, %fd40;
	}
	and.b32  	%r20, %r19, -4194304;
	xor.b32  	%r21, %r20, 2144337920;
	mov.b32 	%r22, 0;
	mov.b64 	%fd41, {%r22, %r21};
	mul.f64 	%fd42, %fd39, %fd41;
	mul.f64 	%fd43, %fd37, %fd41;
	mul.f64 	%fd44, %fd40, %fd41;
	mul.f64 	%fd45, %fd42, %fd42;
	fma.rn.f64 	%fd46, %fd43, %fd43, %fd45;
	fma.rn.f64 	%fd47, %fd44, %fd44, %fd46;
	min.f64 	%fd48, %fd47, 0d7FEFFFFFFFFFFFFF;
	rsqrt.approx.ftz.f64 	%fd49, %fd48;
	mul.rn.f64 	%fd50, %fd49, %fd49;
	neg.f64 	%fd51, %fd50;
	fma.rn.f64 	%fd52, %fd48, %fd51, 0d3FF0000000000000;
	fma.rn.f64 	%fd53, %fd52, 0d3FD8000000000000, 0d3FE0000000000000;
	mul.rn.f64 	%fd54, %fd52, %fd49;
	fma.rn.f64 	%fd55, %fd53, %fd54, %fd49;
	mul.f64 	%fd56, %fd47, %fd55;
	or.b32  	%r23, %r20, 1048576;
	mov.b64 	%fd57, {%r22, %r23};
	mul.f64 	%fd58, %fd57, %fd56;
	setp.gt.f64 	%p2, %fd36, %fd40;
	selp.f64 	%fd59, %fd58, %fd36, %p2;
	mov.f64 	%fd60, 0d7FF0000000000000;
	{
	.reg .b32 %temp; 
	mov.b64 	{%temp, %r24}, %fd60;
	}
	setp.lt.u32 	%p3, %r19, %r24;
	selp.f64 	%fd61, %fd59, %fd40, %p3;
	mul.f64 	%fd5, %fd25, %fd61;
	setp.ne.s32 	%p4, %r1, %r16;
	setp.eq.s32 	%p5, %r1, %r16;
	selp.f64 	%fd6, 0d3FF0000000000000, %fd61, %p5;
	abs.f64 	%fd62, %fd5;
	fma.rn.f64 	%fd63, %fd62, 0dBCF0679AFBA6F279, 0d3D47088FDB46FA5F;
	fma.rn.f64 	%fd64, %fd63, %fd62, 0dBD8DF9F9B976A9B2;
	fma.rn.f64 	%fd65, %fd64, %fd62, 0d3DC7F1F5590CC332;
	fma.rn.f64 	%fd66, %fd65, %fd62, 0dBDFA28A3CD2D56C4;
	fma.rn.f64 	%fd67, %fd66, %fd62, 0d3E2485EE67835925;
	fma.rn.f64 	%fd68, %fd67, %fd62, 0dBE476DB45919F583;
	fma.rn.f64 	%fd69, %fd68, %fd62, 0d3E62D698D98C8D71;
	fma.rn.f64 	%fd70, %fd69, %fd62, 0dBE720A2C7155D5C6;
	fma.rn.f64 	%fd71, %fd70, %fd62, 0dBE41D29B37CA1397;
	fma.rn.f64 	%fd72, %fd71, %fd62, 0d3EA2EF6CC0F67A49;
	fma.rn.f64 	%fd73, %fd72, %fd62, 0dBEC102B892333B6F;
	fma.rn.f64 	%fd74, %fd73, %fd62, 0d3ECA30375BA9A84E;
	fma.rn.f64 	%fd75, %fd74, %fd62, 0d3ECAAD18DEDEA43E;
	fma.rn.f64 	%fd76, %fd75, %fd62, 0dBEFF05355BC5B225;
	fma.rn.f64 	%fd77, %fd76, %fd62, 0d3F10E37A3108BC8B;
	fma.rn.f64 	%fd78, %fd77, %fd62, 0d3EFB292D828E5CB2;
	fma.rn.f64 	%fd79, %fd78, %fd62, 0dBF4356626EBF9BFA;
	fma.rn.f64 	%fd80, %fd79, %fd62, 0d3F5BCA68F73D6AFC;
	fma.rn.f64 	%fd81, %fd80, %fd62, 0dBF2B6B69EBBC280B;
	fma.rn.f64 	%fd82, %fd81, %fd62, 0dBF9396685912A453;
	fma.rn.f64 	%fd83, %fd82, %fd62, 0d3FBA4F4E2A1ABEF8;
	fma.rn.f64 	%fd84, %fd83, %fd62, 0d3FE45F306DC9C8BB;
	fma.rn.f64 	%fd85, %fd84, %fd62, 0d3FC06EBA8214DB69;
	fma.rn.f64 	%fd86, %fd85, %fd62, %fd62;
	sub.f64 	%fd87, %fd62, %fd86;
	fma.rn.f64 	%fd88, %fd85, %fd62, %fd87;
	neg.f64 	%fd89, %fd86;
	neg.f64 	%fd90, %fd88;
	cvt.rn.f32.f64 	%f2, %fd86;
	mul.f32 	%f3, %f2, 0fBFB8AA3B;
	cvt.rni.f32.f32 	%f4, %f3;
	cvt.f64.f32 	%fd91, %f4;
	fma.rn.f64 	%fd92, %fd91, 0dBFE62E42FEFA39EF, %fd89;
	fma.rn.f64 	%fd93, %fd92, 0d3E5AE904A4741B81, 0d3E928A27F89B6999;
	fma.rn.f64 	%fd94, %fd93, %fd92, 0d3EC71DE715FF7E07;
	fma.rn.f64 	%fd95, %fd94, %fd92, 0d3EFA019A6B0AC45A;
	fma.rn.f64 	%fd96, %fd95, %fd92, 0d3F2A01A017EED94F;
	fma.rn.f64 	%fd97, %fd96, %fd92, 0d3F56C16C17F2A71B;
	fma.rn.f64 	%fd98, %fd97, %fd92, 0d3F811111111173C4;
	fma.rn.f64 	%fd99, %fd98, %fd92, 0d3FA555555555211A;
	fma.rn.f64 	%fd100, %fd99, %fd92, 0d3FC5555555555540;
	fma.rn.f64 	%fd101, %fd100, %fd92, 0d3FE0000000000005;
	mul.f64 	%fd102, %fd92, %fd101;
	fma.rn.f64 	%fd103, %fd102, %fd92, %fd90;
	add.f64 	%fd104, %fd92, %fd103;
	ex2.approx.ftz.f32 	%f5, %f4;
	cvt.f64.f32 	%fd105, %f5;
	mov.f64 	%fd106, 0d3FF0000000000000;
	sub.f64 	%fd107, %fd106, %fd105;
	neg.f64 	%fd108, %fd104;
	fma.rn.f64 	%fd109, %fd108, %fd105, %fd107;
	setp.ge.f64 	%p6, %fd62, 0d4017AFB48DC96626;
	selp.f64 	%fd110, 0d3FF0000000000000, %fd109, %p6;
	copysign.f64 	%fd111, %fd5, %fd110;
	div.rn.f64 	%fd157, %fd111, %fd6;
	@%p4 bra 	$L__BB0_3;
	ld.param.u64 	%rd37, [_Z8_pcm_d_sPdS_PKdS1_S1_S1_S1_i_param_6];
	mul.f64 	%fd112, %fd1, 0d3FE9884533D43651;
	cvta.to.global.u64 	%rd18, %rd37;
	mul.wide.u32 	%rd19, %r1, 8;
	add.s64 	%rd20, %rd18, %rd19;
	ld.global.f64 	%fd113, [%rd20];
	div.rn.f64 	%fd157, %fd112, %fd113;
$L__BB0_3:
	ld.param.u64 	%rd34, [_Z8_pcm_d_sPdS_PKdS1_S1_S1_S1_i_param_1];
	mad.lo.s32 	%r4, %r9, %r1, %r16;
	cvta.to.global.u64 	%rd21, %rd34;
	mul.wide.s32 	%rd22, %r4, 8;
	add.s64 	%rd23, %rd21, %rd22;
	st.global.f64 	[%rd23], %fd157;
	setp.eq.s64 	%p7, %rd2, 0;
	@%p7 bra 	$L__BB0_10;
	ld.param.u64 	%rd35, [_Z8_pcm_d_sPdS_PKdS1_S1_S1_S1_i_param_3];
	cvta.to.global.u64 	%rd24, %rd35;
	add.s64 	%rd26, %rd24, %rd16;
	ld.global.f64 	%fd114, [%rd26];
	ld.global.f64 	%fd115, [%rd26+8];
	ld.global.f64 	%fd116, [%rd26+16];
	mul.f64 	%fd117, %fd2, %fd114;
	add.f64 	%fd118, %fd117, 0d0000000000000000;
	mul.f64 	%fd119, %fd3, %fd115;
	add.f64 	%fd120, %fd118, %fd119;
	mul.f64 	%fd121, %fd4, %fd116;
	add.f64 	%fd122, %fd120, %fd121;
	sub.f64 	%fd123, %fd122, %fd117;
	sub.f64 	%fd124, %fd123, %fd119;
	sub.f64 	%fd10, %fd124, %fd121;
	add.f64 	%fd11, %fd5, %fd5;
	neg.f64 	%fd125, %fd5;
	mul.f64 	%fd12, %fd5, %fd125;
	fma.rn.f64 	%fd126, %fd12, 0d3FF71547652B82FE, 0d4338000000000000;
	{
	.reg .b32 %temp; 
	mov.b64 	{%r5, %temp}, %fd126;
	}
	mov.f64 	%fd127, 0dC338000000000000;
	add.rn.f64 	%fd128, %fd126, %fd127;
	fma.rn.f64 	%fd129, %fd128, 0dBFE62E42FEFA39EF, %fd12;
	fma.rn.f64 	%fd130, %fd128, 0dBC7ABC9E3B39803F, %fd129;
	fma.rn.f64 	%fd131, %fd130, 0d3E5ADE1569CE2BDF, 0d3E928AF3FCA213EA;
	fma.rn.f64 	%fd132, %fd131, %fd130, 0d3EC71DEE62401315;
	fma.rn.f64 	%fd133, %fd132, %fd130, 0d3EFA01997C89EB71;
	fma.rn.f64 	%fd134, %fd133, %fd130, 0d3F2A01A014761F65;
	fma.rn.f64 	%fd135, %fd134, %fd130, 0d3F56C16C1852B7AF;
	fma.rn.f64 	%fd136, %fd135, %fd130, 0d3F81111111122322;
	fma.rn.f64 	%fd137, %fd136, %fd130, 0d3FA55555555502A1;
	fma.rn.f64 	%fd138, %fd137, %fd130, 0d3FC5555555555511;
	fma.rn.f64 	%fd139, %fd138, %fd130, 0d3FE000000000000B;
	fma.rn.f64 	%fd140, %fd139, %fd130, 0d3FF0000000000000;
	fma.rn.f64 	%fd141, %fd140, %fd130, 0d3FF0000000000000;
	{
	.reg .b32 %temp; 
	mov.b64 	{%r6, %temp}, %fd141;
	}
	{
	.reg .b32 %temp; 
	mov.b64 	{%temp, %r7}, %fd141;
	}
	shl.b32 	%r25, %r5, 20;
	add.s32 	%r26, %r25, %r7;
	mov.b64 	%fd158, {%r6, %r26};
	{
	.reg .b32 %temp; 
	mov.b64 	{%temp, %r27}, %fd12;
	}
	mov.b32 	%f6, %r27;
	abs.f32 	%f1, %f6;
	setp.lt.f32 	%p8, %f1, 0f4086232B;
	@%p8 bra 	$L__BB0_7;
	setp.lt.f64 	%p9, %fd12, 0d0000000000000000;
	add.f64 	%fd142, %fd12, 0d7FF0000000000000;
	selp.f64 	%fd158, 0d0000000000000000, %fd142, %p9;
	setp.geu.f32 	%p10, %f1, 0f40874800;
	@%p10 bra 	$L__BB0_7;
	shr.u32 	%r28, %r5, 31;
	add.s32 	%r29, %r5, %r28;
	shr.s32 	%r30, %r29, 1;
	shl.b32 	%r31, %r30, 20;
	add.s32 	%r32, %r7, %r31;
	mov.b64 	%fd143, {%r6, %r32};
	sub.s32 	%r33, %r5, %r30;
	shl.b32 	%r34, %r33, 20;
	add.s32 	%r35, %r34, 1072693248;
	mov.b32 	%r36, 0;
	mov.b64 	%fd144, {%r36, %r35};
	mul.f64 	%fd158, %fd144, %fd143;
$L__BB0_7:
	mul.f64 	%fd145, %fd6, %fd6;
	setp.ne.s32 	%p11, %r1, %r16;
	div.rn.f64 	%fd146, %fd11, 0dBFFC5BF891B4EF6A;
	mul.f64 	%fd147, %fd146, %fd158;
	mul.f64 	%fd148, %fd10, %fd147;
	mul.f64 	%fd149, %fd6, %fd145;
	div.rn.f64 	%fd150, %fd148, %fd149;
	mul.f64 	%fd151, %fd157, %fd10;
	div.rn.f64 	%fd152, %fd151, %fd145;
	add.f64 	%fd159, %fd152, %fd150;
	@%p11 bra 	$L__BB0_9;
	ld.param.u64 	%rd36, [_Z8_pcm_d_sPdS_PKdS1_S1_S1_S1_i_param_4];
	mul.wide.u32 	%rd27, %r1, 8;
	add.s64 	%rd28, %rd1, %rd27;
	ld.global.f64 	%fd153, [%rd28];
	mul.f64 	%fd154, %fd153, 0dBFE9884533D43651;
	cvta.to.global.u64 	%rd29, %rd36;
	add.s64 	%rd30, %rd29, %rd27;
	ld.global.f64 	%fd155, [%rd30];
	add.f64 	%fd156, %fd155, %fd155;
	div.rn.f64 	%fd159, %fd154, %fd156;
$L__BB0_9:
	cvta.to.global.u64 	%rd31, %rd2;
	add.s64 	%rd33, %rd31, %rd22;
	st.global.f64 	[%rd33], %fd159;
$L__BB0_10:
	ret;

}
.entry _Z10_pcm_dD_dSPdS_PKdS1_S1_S1_S1_i(
	.param .u64 .ptr .align 1 _Z10_pcm_dD_dSPdS_PKdS1_S1_S1_S1_i_param_0,
	.param .u64 .ptr .align 1 _Z10_pcm_dD_dSPdS_PKdS1_S1_S1_S1_i_param_1,
	.param .u64 .ptr .align 1 _Z10_pcm_dD_dSPdS_PKdS1_S1_S1_S1_i_param_2,
	.param .u64 .ptr .align 1 _Z10_pcm_dD_dSPdS_PKdS1_S1_S1_S1_i_param_3,
	.param .u64 .ptr .align 1 _Z10_pcm_dD_dSPdS_PKdS1_S1_S1_S1_i_param_4,
	.param .u64 .ptr .align 1 _Z10_pcm_dD_dSPdS_PKdS1_S1_S1_S1_i_param_5,
	.param .u64 .ptr .align 1 _Z10_pcm_dD_dSPdS_PKdS1_S1_S1_S1_i_param_6,
	.param .u32 _Z10_pcm_dD_dSPdS_PKdS1_S1_S1_S1_i_param_7
)
{
	.reg .pred 	%p<12>;
	.reg .b32 	%r<38>;
	.reg .b32 	%f<7>;
	.reg .b64 	%rd<27>;
	.reg .b64 	%fd<170>;

	ld.param.u64 	%rd1, [_Z10_pcm_dD_dSPdS_PKdS1_S1_S1_S1_i_param_0];
	ld.param.u64 	%rd3, [_Z10_pcm_dD_dSPdS_PKdS1_S1_S1_S1_i_param_2];
	ld.param.u64 	%rd5, [_Z10_pcm_dD_dSPdS_PKdS1_S1_S1_S1_i_param_5];
	ld.param.u32 	%r9, [_Z10_pcm_dD_dSPdS_PKdS1_S1_S1_S1_i_param_7];
	mov.u32 	%r10, %ctaid.x;
	mov.u32 	%r11, %ntid.x;
	mov.u32 	%r12, %tid.x;
	mad.lo.s32 	%r1, %r10, %r11, %r12;
	mov.u32 	%r13, %ctaid.y;
	mov.u32 	%r14, %ntid.y;
	mov.u32 	%r15, %tid.y;
	mad.lo.s32 	%r16, %r13, %r14, %r15;
	max.s32 	%r17, %r1, %r16;
	setp.ge.s32 	%p1, %r17, %r9;
	@%p1 bra 	$L__BB1_6;
	cvta.to.global.u64 	%rd6, %rd5;
	cvta.to.global.u64 	%rd7, %rd3;
	mul.wide.s32 	%rd8, %r1, 8;
	add.s64 	%rd9, %rd6, %rd8;
	ld.global.f64 	%fd17, [%rd9];
	mul.wide.u32 	%rd10, %r16, 8;
	add.s64 	%rd11, %rd6, %rd10;
	ld.global.f64 	%fd18, [%rd11];
	mul.f64 	%fd19, %fd17, %fd18;
	mul.f64 	%fd20, %fd18, %fd18;
	fma.rn.f64 	%fd21, %fd17, %fd17, %fd20;
	sqrt.rn.f64 	%fd22, %fd21;
	div.rn.f64 	%fd1, %fd19, %fd22;
	mul.lo.s32 	%r18, %r1, 3;
	mul.wide.s32 	%rd12, %r18, 8;
	add.s64 	%rd13, %rd7, %rd12;
	ld.global.f64 	%fd23, [%rd13];
	mul.lo.s32 	%r3, %r16, 3;
	mul.wide.u32 	%rd14, %r3, 8;
	add.s64 	%rd15, %rd7, %rd14;
	ld.global.f64 	%fd24, [%rd15];
	sub.f64 	%fd2, %fd23, %fd24;
	ld.global.f64 	%fd25, [%rd13+8];
	ld.global.f64 	%fd26, [%rd15+8];
	sub.f64 	%fd3, %fd25, %fd26;
	ld.global.f64 	%fd27, [%rd13+16];
	ld.global.f64 	%fd28, [%rd15+16];
	sub.f64 	%fd4, %fd27, %fd28;
	abs.f64 	%fd29, %fd2;
	abs.f64 	%fd30, %fd3;
	abs.f64 	%fd31, %fd4;
	add.f64 	%fd32, %fd29, %fd30;
	add.f64 	%fd33, %fd32, %fd31;
	min.f64 	%fd34, %fd29, %fd30;
	max.f64 	%fd35, %fd29, %fd30;
	min.f64 	%fd36, %fd35, %fd31;
	max.f64 	%fd37, %fd35, %fd31;
	{
	.reg .b32 %temp; 
	mov.b64 	{%temp, %r19}, %fd37;
	}
	and.b32  	%r20, %r19, -4194304;
	xor.b32  	%r21, %r20, 2144337920;
	mov.b32 	%r22, 0;
	mov.b64 	%fd38, {%r22, %r21};
	mul.f64 	%fd39, %fd36, %fd38;
	mul.f64 	%fd40, %fd34, %fd38;
	mul.f64 	%fd41, %fd37, %fd38;
	mul.f64 	%fd42, %fd39, %fd39;
	fma.rn.f64 	%fd43, %fd40, %fd40, %fd42;
	fma.rn.f64 	%fd44, %fd41, %fd41, %fd43;
	min.f64 	%fd45, %fd44, 0d7FEFFFFFFFFFFFFF;
	rsqrt.approx.ftz.f64 	%fd46, %fd45;
	mul.rn.f64 	%fd47, %fd46, %fd46;
	neg.f64 	%fd48, %fd47;
	fma.rn.f64 	%fd49, %fd45, %fd48, 0d3FF0000000000000;
	fma.rn.f64 	%fd50, %fd49, 0d3FD8000000000000, 0d3FE0000000000000;
	mul.rn.f64 	%fd51, %fd49, %fd46;
	fma.rn.f64 	%fd52, %fd50, %fd51, %fd46;
	mul.f64 	%fd53, %fd44, %fd52;
	or.b32  	%r23, %r20, 1048576;
	mov.b64 	%fd54, {%r22, %r23};
	mul.f64 	%fd55, %fd54, %fd53;
	setp.gt.f64 	%p2, %fd33, %fd37;
	selp.f64 	%fd56, %fd55, %fd33, %p2;
	mov.f64 	%fd57, 0d7FF0000000000000;
	{
	.reg .b32 %temp; 
	mov.b64 	{%temp, %r24}, %fd57;
	}
	setp.lt.u32 	%p3, %r19, %r24;
	selp.f64 	%fd58, %fd56, %fd37, %p3;
	mul.f64 	%fd5, %fd1, %fd58;
	mul.f64 	%fd6, %fd5, %fd5;
	setp.eq.s32 	%p4, %r1, %r16;
	selp.f64 	%fd7, 0d3FF0000000000000, %fd58, %p4;
	mul.f64 	%fd8, %fd7, %fd7;
	neg.f64 	%fd59, %fd6;
	fma.rn.f64 	%fd60, %fd6, 0dBFF71547652B82FE, 0d4338000000000000;
	{
	.reg .b32 %temp; 
	mov.b64 	{%r4, %temp}, %fd60;
	}
	mov.f64 	%fd61, 0dC338000000000000;
	add.rn.f64 	%fd62, %fd60, %fd61;
	fma.rn.f64 	%fd63, %fd62, 0dBFE62E42FEFA39EF, %fd59;
	fma.rn.f64 	%fd64, %fd62, 0dBC7ABC9E3B39803F, %fd63;
	fma.rn.f64 	%fd65, %fd64, 0d3E5ADE1569CE2BDF, 0d3E928AF3FCA213EA;
	fma.rn.f64 	%fd66, %fd65, %fd64, 0d3EC71DEE62401315;
	fma.rn.f64 	%fd67, %fd66, %fd64, 0d3EFA01997C89EB71;
	fma.rn.f64 	%fd68, %fd67, %fd64, 0d3F2A01A014761F65;
	fma.rn.f64 	%fd69, %fd68, %fd64, 0d3F56C16C1852B7AF;
	fma.rn.f64 	%fd70, %fd69, %fd64, 0d3F81111111122322;
	fma.rn.f64 	%fd71, %fd70, %fd64, 0d3FA55555555502A1;
	fma.rn.f64 	%fd72, %fd71, %fd64, 0d3FC5555555555511;
	fma.rn.f64 	%fd73, %fd72, %fd64, 0d3FE000000000000B;
	fma.rn.f64 	%fd74, %fd73, %fd64, 0d3FF0000000000000;
	fma.rn.f64 	%fd75, %fd74, %fd64, 0d3FF0000000000000;
	{
	.reg .b32 %temp; 
	mov.b64 	{%r5, %temp}, %fd75;
	}
	{
	.reg .b32 %temp; 
	mov.b64 	{%temp, %r6}, %fd75;
	}
	shl.b32 	%r25, %r4, 20;
	add.s32 	%r26, %r25, %r6;
	mov.b64 	%fd169, {%r5, %r26};
	{
	.reg .b32 %temp; 
	mov.b64 	{%temp, %r27}, %fd59;
	}
	mov.b32 	%f2, %r27;
	abs.f32 	%f1, %f2;
	setp.lt.f32 	%p5, %f1, 0f4086232B;
	@%p5 bra 	$L__BB1_4;
	setp.gt.f64 	%p6, %fd6, 0d0000000000000000;
	mov.f64 	%fd76, 0d7FF0000000000000;
	sub.f64 	%fd77, %fd76, %fd6;
	selp.f64 	%fd169, 0d0000000000000000, %fd77, %p6;
	setp.geu.f32 	%p7, %f1, 0f40874800;
	@%p7 bra 	$L__BB1_4;
	shr.u32 	%r28, %r4, 31;
	add.s32 	%r29, %r4, %r28;
	shr.s32 	%r30, %r29, 1;
	shl.b32 	%r31, %r30, 20;
	add.s32 	%r32, %r6, %r31;
	mov.b64 	%fd78, {%r5, %r32};
	sub.s32 	%r33, %r4, %r30;
	shl.b32 	%r34, %r33, 20;
	add.s32 	%r35, %r34, 1072693248;
	mov.b32 	%r36, 0;
	mov.b64 	%fd79, {%r36, %r35};
	mul.f64 	%fd169, %fd79, %fd78;
$L__BB1_4:
	ld.param.u64 	%rd25, [_Z10_pcm_dD_dSPdS_PKdS1_S1_S1_S1_i_param_1];
	abs.f64 	%fd80, %fd5;
	fma.rn.f64 	%fd81, %fd80, 0dBCF0679AFBA6F279, 0d3D47088FDB46FA5F;
	fma.rn.f64 	%fd82, %fd81, %fd80, 0dBD8DF9F9B976A9B2;
	fma.rn.f64 	%fd83, %fd82, %fd80, 0d3DC7F1F5590CC332;
	fma.rn.f64 	%fd84, %fd83, %fd80, 0dBDFA28A3CD2D56C4;
	fma.rn.f64 	%fd85, %fd84, %fd80, 0d3E2485EE67835925;
	fma.rn.f64 	%fd86, %fd85, %fd80, 0dBE476DB45919F583;
	fma.rn.f64 	%fd87, %fd86, %fd80, 0d3E62D698D98C8D71;
	fma.rn.f64 	%fd88, %fd87, %fd80, 0dBE720A2C7155D5C6;
	fma.rn.f64 	%fd89, %fd88, %fd80, 0dBE41D29B37CA1397;
	fma.rn.f64 	%fd90, %fd89, %fd80, 0d3EA2EF6CC0F67A49;
	fma.rn.f64 	%fd91, %fd90, %fd80, 0dBEC102B892333B6F;
	fma.rn.f64 	%fd92, %fd91, %fd80, 0d3ECA30375BA9A84E;
	fma.rn.f64 	%fd93, %fd92, %fd80, 0d3ECAAD18DEDEA43E;
	fma.rn.f64 	%fd94, %fd93, %fd80, 0dBEFF05355BC5B225;
	fma.rn.f64 	%fd95, %fd94, %fd80, 0d3F10E37A3108BC8B;
	fma.rn.f64 	%fd96, %fd95, %fd80, 0d3EFB292D828E5CB2;
	fma.rn.f64 	%fd97, %fd96, %fd80, 0dBF4356626EBF9BFA;
	fma.rn.f64 	%fd98, %fd97, %fd80, 0d3F5BCA68F73D6AFC;
	fma.rn.f64 	%fd99, %fd98, %fd80, 0dBF2B6B69EBBC280B;
	fma.rn.f64 	%fd100, %fd99, %fd80, 0dBF9396685912A453;
	fma.rn.f64 	%fd101, %fd100, %fd80, 0d3FBA4F4E2A1ABEF8;
	fma.rn.f64 	%fd102, %fd101, %fd80, 0d3FE45F306DC9C8BB;
	fma.rn.f64 	%fd103, %fd102, %fd80, 0d3FC06EBA8214DB69;
	fma.rn.f64 	%fd104, %fd103, %fd80, %fd80;
	neg.f64 	%fd105, %fd104;
	cvt.rn.f32.f64 	%f3, %fd104;
	mul.f32 	%f4, %f3, 0fBFB8AA3B;
	cvt.rni.f32.f32 	%f5, %f4;
	cvt.f64.f32 	%fd106, %f5;
	fma.rn.f64 	%fd107, %fd106, 0dBFE62E42FEFA39EF, %fd105;
	ex2.approx.ftz.f32 	%f6, %f5;
	cvt.f64.f32 	%fd108, %f6;
	setp.eq.s32 	%p8, %r1, %r16;
	add.f64 	%fd109, %fd5, %fd5;
	div.rn.f64 	%fd110, %fd109, 0dBFFC5BF891B4EF6A;
	setp.ge.f64 	%p9, %fd80, 0d4017AFB48DC96626;
	fma.rn.f64 	%fd111, %fd107, 0d3E5AE904A4741B81, 0d3E928A27F89B6999;
	fma.rn.f64 	%fd112, %fd111, %fd107, 0d3EC71DE715FF7E07;
	fma.rn.f64 	%fd113, %fd112, %fd107, 0d3EFA019A6B0AC45A;
	fma.rn.f64 	%fd114, %fd113, %fd107, 0d3F2A01A017EED94F;
	fma.rn.f64 	%fd115, %fd114, %fd107, 0d3F56C16C17F2A71B;
	fma.rn.f64 	%fd116, %fd115, %fd107, 0d3F811111111173C4;
	fma.rn.f64 	%fd117, %fd116, %fd107, 0d3FA555555555211A;
	fma.rn.f64 	%fd118, %fd117, %fd107, 0d3FC5555555555540;
	fma.rn.f64 	%fd119, %fd118, %fd107, 0d3FE0000000000005;
	mul.f64 	%fd120, %fd107, %fd119;
	sub.f64 	%fd121, %fd80, %fd104;
	fma.rn.f64 	%fd122, %fd103, %fd80, %fd121;
	neg.f64 	%fd123, %fd122;
	fma.rn.f64 	%fd124, %fd120, %fd107, %fd123;
	add.f64 	%fd125, %fd107, %fd124;
	neg.f64 	%fd126, %fd125;
	mov.f64 	%fd127, 0d3FF0000000000000;
	sub.f64 	%fd128, %fd127, %fd108;
	fma.rn.f64 	%fd129, %fd126, %fd108, %fd128;
	selp.f64 	%fd130, 0d3FF0000000000000, %fd129, %p9;
	copysign.f64 	%fd131, %fd5, %fd130;
	fma.rn.f64 	%fd132, %fd110, %fd169, %fd131;
	neg.f64 	%fd133, %fd132;
	div.rn.f64 	%fd134, %fd133, %fd8;
	selp.f64 	%fd13, 0d0000000000000000, %fd134, %p8;
	div.rn.f64 	%fd14, %fd2, %fd7;
	div.rn.f64 	%fd15, %fd3, %fd7;
	div.rn.f64 	%fd16, %fd4, %fd7;
	mul.f64 	%fd135, %fd14, %fd13;
	mad.lo.s32 	%r37, %r9, %r1, %r16;
	mul.lo.s32 	%r7, %r37, 3;
	cvta.to.global.u64 	%rd16, %rd25;
	mul.wide.s32 	%rd17, %r7, 8;
	add.s64 	%rd18, %rd16, %rd17;
	st.global.f64 	[%rd18], %fd135;
	mul.f64 	%fd136, %fd15, %fd13;
	st.global.f64 	[%rd18+8], %fd136;
	mul.f64 	%fd137, %fd16, %fd13;
	st.global.f64 	[%rd18+16], %fd137;
	setp.eq.s64 	%p10, %rd1, 0;
	@%p10 bra 	$L__BB1_6;
	ld.param.u64 	%rd26, [_Z10_pcm_dD_dSPdS_PKdS1_S1_S1_S1_i_param_3];
	cvta.to.global.u64 	%rd19, %rd26;
	mul.wide.u32 	%rd20, %r3, 8;
	add.s64 	%rd21, %rd19, %rd20;
	ld.global.f64 	%fd138, [%rd21];
	ld.global.f64 	%fd139, [%rd21+8];
	ld.global.f64 	%fd140, [%rd21+16];
	mul.f64 	%fd141, %fd3, %fd139;
	fma.rn.f64 	%fd142, %fd2, %fd138, %fd141;
	fma.rn.f64 	%fd143, %fd4, %fd140, %fd142;
	mul.f64 	%fd144, %fd7, %fd8;
	mul.f64 	%fd145, %fd6, 0d4010000000000000;
	mul.f64 	%fd146, %fd1, %fd145;
	div.rn.f64 	%fd147, %fd146, 0d3FFC5BF891B4EF6A;
	mul.f64 	%fd148, %fd147, %fd169;
	mul.f64 	%fd149, %fd148, %fd143;
	div.rn.f64 	%fd150, %fd149, %fd144;
	selp.f64 	%fd151, 0d0000000000000000, %fd150, %p8;
	mul.f64 	%fd152, %fd143, 0d4008000000000000;
	div.rn.f64 	%fd153, %fd152, %fd8;
	mul.f64 	%fd154, %fd14, %fd153;
	div.rn.f64 	%fd155, %fd138, %fd7;
	sub.f64 	%fd156, %fd154, %fd155;
	mul.f64 	%fd157, %fd13, %fd156;
	fma.rn.f64 	%fd158, %fd14, %fd151, %fd157;
	cvta.to.global.u64 	%rd22, %rd1;
	add.s64 	%rd24, %rd22, %rd17;
	st.global.f64 	[%rd24], %fd158;
	mul.f64 	%fd159, %fd15, %fd153;
	div.rn.f64 	%fd160, %fd139, %fd7;
	sub.f64 	%fd161, %fd159, %fd160;
	mul.f64 	%fd162, %fd13, %fd161;
	fma.rn.f64 	%fd163, %fd15, %fd151, %fd162;
	st.global.f64 	[%rd24+8], %fd163;
	mul.f64 	%fd164, %fd16, %fd153;
	div.rn.f64 	%fd165, %fd140, %fd7;
	sub.f64 	%fd166, %fd164, %fd165;
	mul.f64 	%fd167, %fd13, %fd166;
	fma.rn.f64 	%fd168, %fd16, %fd151, %fd167;
	st.global.f64 	[%rd24+16], %fd168;
$L__BB1_6:
	ret;

}


// ===== COMPILED SASS (sm_100) =====

	.target	sm_100

	.elftype	@"ET_EXEC"


//--------------------- .note.nv.tkinfo           --------------------------
	.section	.note.nv.tkinfo,"",@"SHT_NOTE"
	.sectionflags	@"SHF_NOTE_NV_TKINFO"
	.tkinfo
        /*0018*/ 	.word	0x00000002
        /*0030*/ 	.string	""
        /*0030*/ 	.string	"ptxas"
        /*0030*/ 	.string	"Cuda compilation tools, release 13.0, V13.0.88"
        /*0030*/ 	.string	"Build cuda_13.0.r13.0/compiler.36424714_0"
        /*0030*/ 	.string	"-arch sm_100 -m 64 "



//--------------------- .note.nv.cuinfo           --------------------------
	.section	.note.nv.cuinfo,"",@"SHT_NOTE"
	.sectionflags	@"SHF_NOTE_NV_CUINFO"
        /*0018*/ 	.short	0x0002
        /*001a*/ 	.short	0x0064
        /*001c*/ 	.short	0x0082
	.zero		2


//--------------------- .nv.info                  --------------------------
	.section	.nv.info,"",@"SHT_CUDA_INFO"
	.align	4


	//----- nvinfo : EIATTR_REGCOUNT
	.align		4
        /*0000*/ 	.byte	0x04, 0x2f
        /*0002*/ 	.short	(.L_1 - .L_0)
	.align		4
.L_0:
        /*0004*/ 	.word	index@(_Z8_pcm_d_sPdS_PKdS1_S1_S1_S1_i)
        /*0008*/ 	.word	0x00000028


	//----- nvinfo : EIATTR_FRAME_SIZE
	.align		4
.L_1:
        /*000c*/ 	.byte	0x04, 0x11
        /*000e*/ 	.short	(.L_3 - .L_2)
	.align		4
.L_2:
        /*0010*/ 	.word	index@($__internal_3_$__cuda_sm20_dsqrt_rn_f64_mediumpath_v1)
        /*0014*/ 	.word	0x00000000


	//----- nvinfo : EIATTR_FRAME_SIZE
	.align		4
.L_3:
        /*0018*/ 	.byte	0x04, 0x11
        /*001a*/ 	.short	(.L_5 - .L_4)
	.align		4
.L_4:
        /*001c*/ 	.word	index@($__internal_2_$__cuda_sm20_div_rn_f64_full)
        /*0020*/ 	.word	0x00000000


	//----- nvinfo : EIATTR_FRAME_SIZE
	.align		4
.L_5:
        /*0024*/ 	.byte	0x04, 0x11
        /*0026*/ 	.short	(.L_7 - .L_6)
	.align		4
.L_6:
        /*0028*/ 	.word	index@(_Z8_pcm_d_sPdS_PKdS1_S1_S1_S1_i)
        /*002c*/ 	.word	0x00000000


	//----- nvinfo : EIATTR_REGCOUNT
	.align		4
.L_7:
        /*0030*/ 	.byte	0x04, 0x2f
        /*0032*/ 	.short	(.L_9 - .L_8)
	.align		4
.L_8:
        /*0034*/ 	.word	index@(_Z10_pcm_dD_dSPdS_PKdS1_S1_S1_S1_i)
        /*0038*/ 	.word	0x00000036


	//----- nvinfo : EIATTR_FRAME_SIZE
	.align		4
.L_9:
        /*003c*/ 	.byte	0x04, 0x11
        /*003e*/ 	.short	(.L_11 - .L_10)
	.align		4
.L_10:
        /*0040*/ 	.word	index@($__internal_1_$__cuda_sm20_dsqrt_rn_f64_mediumpath_v1)
        /*0044*/ 	.word	0x00000000


	//----- nvinfo : EIATTR_FRAME_SIZE
	.align		4
.L_11:
        /*0048*/ 	.byte	0x04, 0x11
        /*004a*/ 	.short	(.L_13 - .L_12)
	.align		4
.L_12:
        /*004c*/ 	.word	index@($__internal_0_$__cuda_sm20_div_rn_f64_full)
        /*0050*/ 	.word	0x00000000


	//----- nvinfo : EIATTR_FRAME_SIZE
	.align		4
.L_13:
        /*0054*/ 	.byte	0x04, 0x11
        /*0056*/ 	.short	(.L_15 - .L_14)
	.align		4
.L_14:
        /*0058*/ 	.word	index@(_Z10_pcm_dD_dSPdS_PKdS1_S1_S1_S1_i)
        /*005c*/ 	.word	0x00000000


	//----- nvinfo : EIATTR_MIN_STACK_SIZE
	.align		4
.L_15:
        /*0060*/ 	.byte	0x04, 0x12
        /*0062*/ 	.short	(.L_17 - .L_16)
	.align		4
.L_16:
        /*0064*/ 	.word	index@(_Z10_pcm_dD_dSPdS_PKdS1_S1_S1_S1_i)
        /*0068*/ 	.word	0x00000000


	//----- nvinfo : EIATTR_MIN_STACK_SIZE
	.align		4
.L_17:
        /*006c*/ 	.byte	0x04, 0x12
        /*006e*/ 	.short	(.L_19 - .L_18)
	.align		4
.L_18:
        /*0070*/ 	.word	index@(_Z8_pcm_d_sPdS_PKdS1_S1_S1_S1_i)
        /*0074*/ 	.word	0x00000000
.L_19:


//--------------------- .nv.compat                --------------------------
	.section	.nv.compat,"",@"SHT_CUDA_COMPAT_INFO"
	.align	4
        /*0000*/ 	.byte	0x02, 0x09, 0x00, 0x00, 0x02, 0x02, 0x01, 0x00, 0x02, 0x05, 0x05, 0x00, 0x03, 0x07, 0x01, 0x01
        /*0010*/ 	.byte	0x02, 0x03, 0x00, 0x00, 0x02, 0x06, 0x01, 0x00, 0x04, 0x0b, 0x08, 0x00, 0x01, 0x00, 0x00, 0x00
        /*0020*/ 	.byte	0x00, 0x00, 0x00, 0x00


//--------------------- .nv.info._Z10_pcm_dD_dSPdS_PKdS1_S1_S1_S1_i --------------------------
	.section	.nv.info._Z10_pcm_dD_dSPdS_PKdS1_S1_S1_S1_i,"",@"SHT_CUDA_INFO"
	.sectionflags	@""
	.align	4


	//----- nvinfo : EIATTR_CUDA_API_VERSION
	.align		4
        /*0000*/ 	.byte	0x04, 0x37
        /*0002*/ 	.short	(.L_21 - .L_20)
.L_20:
        /*0004*/ 	.word	0x00000082


	//----- nvinfo : EIATTR_KPARAM_INFO
	.align		4
.L_21:
        /*0008*/ 	.byte	0x04, 0x17
        /*000a*/ 	.short	(.L_23 - .L_22)
.L_22:
        /*000c*/ 	.word	0x00000000
        /*0010*/ 	.short	0x0007
        /*0012*/ 	.short	0x0038
        /*0014*/ 	.byte	0x00, 0xf0, 0x11, 0x00


	//----- nvinfo : EIATTR_KPARAM_INFO
	.align		4
.L_23:
        /*0018*/ 	.byte	0x04, 0x17
        /*001a*/ 	.short	(.L_25 - .L_24)
.L_24:
        /*001c*/ 	.word	0x00000000
        /*0020*/ 	.short	0x0006
        /*0022*/ 	.short	0x0030
        /*0024*/ 	.byte	0x00, 0xf5, 0x21, 0x00


	//----- nvinfo : EIATTR_KPARAM_INFO
	.align		4
.L_25:
        /*0028*/ 	.byte	0x04, 0x17
        /*002a*/ 	.short	(.L_27 - .L_26)
.L_26:
        /*002c*/ 	.word	0x00000000
        /*0030*/ 	.short	0x0005
        /*0032*/ 	.short	0x0028
        /*0034*/ 	.byte	0x00, 0xf5, 0x21, 0x00


	//----- nvinfo : EIATTR_KPARAM_INFO
	.align		4
.L_27:
        /*0038*/ 	.byte	0x04, 0x17
        /*003a*/ 	.short	(.L_29 - .L_28)
.L_28:
        /*003c*/ 	.word	0x00000000
        /*0040*/ 	.short	0x0004
        /*0042*/ 	.short	0x0020
        /*0044*/ 	.byte	0x00, 0xf5, 0x21, 0x00


	//----- nvinfo : EIATTR_KPARAM_INFO
	.align		4
.L_29:
        /*0048*/ 	.byte	0x04, 0x17
        /*004a*/ 	.short	(.L_31 - .L_30)
.L_30:
        /*004c*/ 	.word	0x00000000
        /*0050*/ 	.short	0x0003
        /*0052*/ 	.short	0x0018
        /*0054*/ 	.byte	0x00, 0xf5, 0x21, 0x00


	//----- nvinfo : EIATTR_KPARAM_INFO
	.align		4
.L_31:
        /*0058*/ 	.byte	0x04, 0x17
        /*005a*/ 	.short	(.L_33 - .L_32)
.L_32:
        /*005c*/ 	.word	0x00000000
        /*0060*/ 	.short	0x0002
        /*0062*/ 	.short	0x0010
        /*0064*/ 	.byte	0x00, 0xf5, 0x21, 0x00


	//----- nvinfo : EIATTR_KPARAM_INFO
	.align		4
.L_33:
        /*0068*/ 	.byte	0x04, 0x17
        /*006a*/ 	.short	(.L_35 - .L_34)
.L_34:
        /*006c*/ 	.word	0x00000000
        /*0070*/ 	.short	0x0001
        /*0072*/ 	.short	0x0008
        /*0074*/ 	.byte	0x00, 0xf5, 0x21, 0x00


	//----- nvinfo : EIATTR_KPARAM_INFO
	.align		4
.L_35:
        /*0078*/ 	.byte	0x04, 0x17
        /*007a*/ 	.short	(.L_37 - .L_36)
.L_36:
        /*007c*/ 	.word	0x00000000
        /*0080*/ 	.short	0x0000
        /*0082*/ 	.short	0x0000
        /*0084*/ 	.byte	0x00, 0xf5, 0x21, 0x00


	//----- nvinfo : EIATTR_SPARSE_MMA_MASK
	.align		4
.L_37:
        /*0088*/ 	.byte	0x03, 0x50
        /*008a*/ 	.short	0x0000


	//----- nvinfo : EIATTR_MAXREG_COUNT
	.align		4
        /*008c*/ 	.byte	0x03, 0x1b
        /*008e*/ 	.short	0x00ff


	//----- nvinfo : EIATTR_MERCURY_ISA_VERSION
	.align		4
        /*0090*/ 	.byte	0x03, 0x5f
        /*0092*/ 	.short	0x0101


	//----- nvinfo : EIATTR_VRC_CTA_INIT_COUNT
	.align		4
        /*0094*/ 	.byte	0x02, 0x4a
	.zero		1
	.zero		1


	//----- nvinfo : EIATTR_EXIT_INSTR_OFFSETS
	.align		4
        /*0098*/ 	.byte	0x04, 0x1c
        /*009a*/ 	.short	(.L_39 - .L_38)


	//   ....[0]....
.L_38:
        /*009c*/ 	.word	0x000000c0


	//   ....[1]....
        /*00a0*/ 	.word	0x00001db0


	//   ....[2]....
        /*00a4*/ 	.word	0x00002850


	//----- nvinfo : EIATTR_CRS_STACK_SIZE
	.align		4
.L_39:
        /*00a8*/ 	.byte	0x04, 0x1e
        /*00aa*/ 	.short	(.L_41 - .L_40)
.L_40:
        /*00ac*/ 	.word	0x00000000


	//----- nvinfo : EIATTR_CBANK_PARAM_SIZE
	.align		4
.L_41:
        /*00b0*/ 	.byte	0x03, 0x19
        /*00b2*/ 	.short	0x003c


	//----- nvinfo : EIATTR_PARAM_CBANK
	.align		4
        /*00b4*/ 	.byte	0x04, 0x0a
        /*00b6*/ 	.short	(.L_43 - .L_42)
	.align		4
.L_42:
        /*00b8*/ 	.word	index@(.nv.constant0._Z10_pcm_dD_dSPdS_PKdS1_S1_S1_S1_i)
        /*00bc*/ 	.short	0x0380
        /*00be*/ 	.short	0x003c


	//----- nvinfo : EIATTR_SW_WAR
	.align		4
.L_43:
        /*00c0*/ 	.byte	0x04, 0x36
        /*00c2*/ 	.short	(.L_45 - .L_44)
.L_44:
        /*00c4*/ 	.word	0x00000008
.L_45:


//--------------------- .nv.info._Z8_pcm_d_sPdS_PKdS1_S1_S1_S1_i --------------------------
	.section	.nv.info._Z8_pcm_d_sPdS_PKdS1_S1_S1_S1_i,"",@"SHT_CUDA_INFO"
	.sectionflags	@""
	.align	4


	//----- nvinfo : EIATTR_CUDA_API_VERSION
	.align		4
        /*0000*/ 	.byte	0x04, 0x37
        /*0002*/ 	.short	(.L_47 - .L_46)
.L_46:
        /*0004*/ 	.word	0x00000082


	//----- nvinfo : EIATTR_KPARAM_INFO
	.align		4
.L_47:
        /*0008*/ 	.byte	0x04, 0x17
        /*000a*/ 	.short	(.L_49 - .L_48)
.L_48:
        /*000c*/ 	.word	0x00000000
        /*0010*/ 	.short	0x0007
        /*0012*/ 	.short	0x0038
        /*0014*/ 	.byte	0x00, 0xf0, 0x11, 0x00


	//----- nvinfo : EIATTR_KPARAM_INFO
	.align		4
.L_49:
        /*0018*/ 	.byte	0x04, 0x17
        /*001a*/ 	.short	(.L_51 - .L_50)
.L_50:
        /*001c*/ 	.word	0x00000000
        /*0020*/ 	.short	0x0006
        /*0022*/ 	.short	0x0030
        /*0024*/ 	.byte	0x00, 0xf5, 0x21, 0x00


	//----- nvinfo : EIATTR_KPARAM_INFO
	.align		4
.L_51:
        /*0028*/ 	.byte	0x04, 0x17
        /*002a*/ 	.short	(.L_53 - .L_52)
.L_52:
        /*002c*/ 	.word	0x00000000
        /*0030*/ 	.short	0x0005
        /*0032*/ 	.short	0x0028
        /*0034*/ 	.byte	0x00, 0xf5, 0x21, 0x00


	//----- nvinfo : EIATTR_KPARAM_INFO
	.align		4
.L_53:
        /*0038*/ 	.byte	0x04, 0x17
        /*003a*/ 	.short	(.L_55 - .L_54)
.L_54:
        /*003c*/ 	.word	0x00000000
        /*0040*/ 	.short	0x0004
        /*0042*/ 	.short	0x0020
        /*0044*/ 	.byte	0x00, 0xf5, 0x21, 0x00


	//----- nvinfo : EIATTR_KPARAM_INFO
	.align		4
.L_55:
        /*0048*/ 	.byte	0x04, 0x17
        /*004a*/ 	.short	(.L_57 - .L_56)
.L_56:
        /*004c*/ 	.word	0x00000000
        /*0050*/ 	.short	0x0003
        /*0052*/ 	.short	0x0018
        /*0054*/ 	.byte	0x00, 0xf5, 0x21, 0x00


	//----- nvinfo : EIATTR_KPARAM_INFO
	.align		4
.L_57:
        /*0058*/ 	.byte	0x04, 0x17
        /*005a*/ 	.short	(.L_59 - .L_58)
.L_58:
        /*005c*/ 	.word	0x00000000
        /*0060*/ 	.short	0x0002
        /*0062*/ 	.short	0x0010
        /*0064*/ 	.byte	0x00, 0xf5, 0x21, 0x00


	//----- nvinfo : EIATTR_KPARAM_INFO
	.align		4
.L_59:
        /*0068*/ 	.byte	0x04, 0x17
        /*006a*/ 	.short	(.L_61 - .L_60)
.L_60:
        /*006c*/ 	.word	0x00000000
        /*0070*/ 	.short	0x0001
        /*0072*/ 	.short	0x0008
        /*0074*/ 	.byte	0x00, 0xf5, 0x21, 0x00


	//----- nvinfo : EIATTR_KPARAM_INFO
	.align		4
.L_61:
        /*0078*/ 	.byte	0x04, 0x17
        /*007a*/ 	.short	(.L_63 - .L_62)
.L_62:
        /*007c*/ 	.word	0x00000000
        /*0080*/ 	.short	0x0000
        /*0082*/ 	.short	0x0000
        /*0084*/ 	.byte	0x00, 0xf5, 0x21, 0x00


	//----- nvinfo : EIATTR_SPARSE_MMA_MASK
	.align		4
.L_63:
        /*0088*/ 	.byte	0x03, 0x50
        /*008a*/ 	.short	0x0000


	//----- nvinfo : EIATTR_MAXREG_COUNT
	.align		4
        /*008c*/ 	.byte	0x03, 0x1b
        /*008e*/ 	.short	0x00ff


	//----- nvinfo : EIATTR_MERCURY_ISA_VERSION
	.align		4
        /*0090*/ 	.byte	0x03, 0x5f
        /*0092*/ 	.short	0x0101


	//----- nvinfo : EIATTR_VRC_CTA_INIT_COUNT
	.align		4
        /*0094*/ 	.byte	0x02, 0x4a
	.zero		1
	.zero		1


	//----- nvinfo : EIATTR_EXIT_INSTR_OFFSETS
	.align		4
        /*0098*/ 	.byte	0x04, 0x1c
        /*009a*/ 	.short	(.L_65 - .L_64)


	//   ....[0]....
.L_64:
        /*009c*/ 	.word	0x000000c0


	//   ....[1]....
        /*00a0*/ 	.word	0x000014e0


	//   ....[2]....
        /*00a4*/ 	.word	0x000020c0


	//----- nvinfo : EIATTR_CRS_STACK_SIZE
	.align		4
.L_65:
        /*00a8*/ 	.byte	0x04, 0x1e
        /*00aa*/ 	.short	(.L_67 - .L_66)
.L_66:
        /*00ac*/ 	.word	0x00000000


	//----- nvinfo : EIATTR_CBANK_PARAM_SIZE
	.align		4
.L_67:
        /*00b0*/ 	.byte	0x03, 0x19
        /*00b2*/ 	.short	0x003c


	//----- nvinfo : EIATTR_PARAM_CBANK
	.align		4
        /*00b4*/ 	.byte	0x04, 0x0a
        /*00b6*/ 	.short	(.L_69 - .L_68)
	.align		4
.L_68:
        /*00b8*/ 	.word	index@(.nv.constant0._Z8_pcm_d_sPdS_PKdS1_S1_S1_S1_i)
        /*00bc*/ 	.short	0x0380
        /*00be*/ 	.short	0x003c


	//----- nvinfo : EIATTR_SW_WAR
	.align		4
.L_69:
        /*00c0*/ 	.byte	0x04, 0x36
        /*00c2*/ 	.short	(.L_71 - .L_70)
.L_70:
        /*00c4*/ 	.word	0x00000008
.L_71:


//--------------------- .nv.callgraph             --------------------------
	.section	.nv.callgraph,"",@"SHT_CUDA_CALLGRAPH"
	.align	4
	.sectionentsize	8
	.align		4
        /*0000*/ 	.word	0x00000000
	.align		4
        /*0004*/ 	.word	0xffffffff
	.align		4
        /*0008*/ 	.word	0x00000000
	.align		4
        /*000c*/ 	.word	0xfffffffe
	.align		4
        /*0010*/ 	.word	0x00000000
	.align		4
        /*0014*/ 	.word	0xfffffffd
	.align		4
        /*0018*/ 	.word	0x00000000
	.align		4
        /*001c*/ 	.word	0xfffffffc


//--------------------- .text._Z10_pcm_dD_dSPdS_PKdS1_S1_S1_S1_i --------------------------
	.section	.text._Z10_pcm_dD_dSPdS_PKdS1_S1_S1_S1_i,"ax",@progbits
	.align	128
.text._Z10_pcm_dD_dSPdS_PKdS1_S1_S1_S1_i:
        .type           _Z10_pcm_dD_dSPdS_PKdS1_S1_S1_S1_i,@function
        .size           _Z10_pcm_dD_dSPdS_PKdS1_S1_S1_S1_i,(.L_x_69 - _Z10_pcm_dD_dSPdS_PKdS1_S1_S1_S1_i)
        .other          _Z10_pcm_dD_dSPdS_PKdS1_S1_S1_S1_i,@"STO_CUDA_ENTRY STV_DEFAULT"
_Z10_pcm_dD_dSPdS_PKdS1_S1_S1_S1_i:
[----:B------:R-:W-:Y:S01]  /*0000*/  LDC R1, c[0x0][0x37c] ;  /* 0x0000df00ff017b82 */ /* 0x000fe20000000800 */
[----:B------:R-:W0:Y:S07]  /*0010*/  S2R R3, SR_TID.X ;  /* 0x0000000000037919 */ /* 0x000e2e0000002100 */
[----:B------:R-:W0:Y:S01]  /*0020*/  LDC R34, c[0x0][0x360] ;  /* 0x0000d800ff227b82 */ /* 0x000e220000000800 */
[----:B------:R-:W1:Y:S01]  /*0030*/  LDCU UR6, c[0x0][0x3b8] ;  /* 0x00007700ff0677ac */ /* 0x000e620008000800 */
[----:B------:R-:W2:Y:S06]  /*0040*/  S2R R0, SR_TID.Y ;  /* 0x0000000000007919 */ /* 0x000eac0000002200 */
[----:B------:R-:W0:Y:S08]  /*0050*/  S2UR UR4, SR_CTAID.X ;  /* 0x00000000000479c3 */ /* 0x000e300000002500 */
[----:B------:R-:W2:Y:S08]  /*0060*/  S2UR UR5, SR_CTAID.Y ;  /* 0x00000000000579c3 */ /* 0x000eb00000002600 */
[----:B------:R-:W2:Y:S01]  /*0070*/  LDC R15, c[0x0][0x364] ;  /* 0x0000d900ff0f7b82 */ /* 0x000ea20000000800 */
[----:B0-----:R-:W-:-:S02]  /*0080*/  IMAD R34, R34, UR4, R3 ;  /* 0x0000000422227c24 */ /* 0x001fc4000f8e0203 */
[----:B--2---:R-:W-:-:S05]  /*0090*/  IMAD R15, R15, UR5, R0 ;  /* 0x000000050f0f7c24 */ /* 0x004fca000f8e0200 */
[----:B------:R-:W-:-:S04]  /*00a0*/  VIMNMX R0, PT, PT, R34, R15, !PT ;  /* 0x0000000f22007248 */ /* 0x000fc80007fe0100 */
[----:B-1----:R-:W-:-:S13]  /*00b0*/  ISETP.GE.AND P0, PT, R0, UR6, PT ;  /* 0x0000000600007c0c */ /* 0x002fda000bf06270 */
[----:B------:R-:W-:Y:S05]  /*00c0*/  @P0 EXIT ;  /* 0x000000000000094d */ /* 0x000fea0003800000 */
[----:B------:R-:W0:Y:S01]  /*00d0*/  LDC.64 R2, c[0x0][0x3a8] ;  /* 0x0000ea00ff027b82 */ /* 0x000e220000000a00 */
[----:B------:R-:W1:Y:S01]  /*00e0*/  LDCU.64 UR8, c[0x0][0x358] ;  /* 0x00006b00ff0877ac */ /* 0x000e620008000a00 */
[----:B0-----:R-:W-:-:S04]  /*00f0*/  IMAD.WIDE.U32 R4, R15, 0x8, R2 ;  /* 0x000000080f047825 */ /* 0x001fc800078e0002 */
[----:B------:R-:W-:Y:S02]  /*0100*/  IMAD.WIDE R2, R34, 0x8, R2 ;  /* 0x0000000822027825 */ /* 0x000fe400078e0202 */
[----:B-1----:R-:W2:Y:S04]  /*0110*/  LDG.E.64 R4, desc[UR8][R4.64] ;  /* 0x0000000804047981 */ /* 0x002ea8000c1e1b00 */
[----:B------:R-:W3:Y:S01]  /*0120*/  LDG.E.64 R2, desc[UR8][R2.64] ;  /* 0x0000000802027981 */ /* 0x000ee2000c1e1b00 */
[----:B------:R-:W-:Y:S01]  /*0130*/  IMAD.MOV.U32 R12, RZ, RZ, 0x0 ;  /* 0x00000000ff0c7424 */ /* 0x000fe200078e00ff */
[----:B------:R-:W-:Y:S01]  /*0140*/  BSSY.RECONVERGENT B0, `(.L_x_0) ;  /* 0x0000015000007945 */ /* 0x000fe20003800200 */
[----:B------:R-:W-:Y:S01]  /*0150*/  IMAD.MOV.U32 R13, RZ, RZ, 0x3fd80000 ;  /* 0x3fd80000ff0d7424 */ /* 0x000fe200078e00ff */
[----:B--2---:R-:W-:-:S08]  /*0160*/  DMUL R6, R4, R4 ;  /* 0x0000000404067228 */ /* 0x004fd00000000000 */
[----:B---3--:R-:W-:-:S06]  /*0170*/  DFMA R6, R2, R2, R6 ;  /* 0x000000020206722b */ /* 0x008fcc0000000006 */
[----:B------:R-:W0:Y:S04]  /*0180*/  MUFU.RSQ64H R9, R7 ;  /* 0x0000000700097308 */ /* 0x000e280000001c00 */
[----:B------:R-:W-:-:S05]  /*0190*/  VIADD R8, R7, 0xfcb00000 ;  /* 0xfcb0000007087836 */ /* 0x000fca0000000000 */
[----:B------:R-:W-:Y:S01]  /*01a0*/  ISETP.GE.U32.AND P0, PT, R8, 0x7ca00000, PT ;  /* 0x7ca000000800780c */ /* 0x000fe20003f06070 */
[----:B0-----:R-:W-:-:S08]  /*01b0*/  DMUL R10, R8, R8 ;  /* 0x00000008080a7228 */ /* 0x001fd00000000000 */
[----:B------:R-:W-:-:S08]  /*01c0*/  DFMA R10, R6, -R10, 1 ;  /* 0x3ff00000060a742b */ /* 0x000fd0000000080a */
[----:B------:R-:W-:Y:S02]  /*01d0*/  DFMA R12, R10, R12, 0.5 ;  /* 0x3fe000000a0c742b */ /* 0x000fe4000000000c */
[----:B------:R-:W-:-:S08]  /*01e0*/  DMUL R10, R8, R10 ;  /* 0x0000000a080a7228 */ /* 0x000fd00000000000 */
[----:B------:R-:W-:Y:S02]  /*01f0*/  DFMA R12, R12, R10, R8 ;  /* 0x0000000a0c0c722b */ /* 0x000fe40000000008 */
[----:B------:R-:W-:-:S06]  /*0200*/  DMUL R10, R2, R4 ;  /* 0x00000004020a7228 */ /* 0x000fcc0000000000 */
[----:B------:R-:W-:Y:S02]  /*0210*/  DMUL R16, R6, R12 ;  /* 0x0000000c06107228 */ /* 0x000fe40000000000 */
[----:B------:R-:W-:Y:S02]  /*0220*/  VIADD R21, R13, 0xfff00000 ;  /* 0xfff000000d157836 */ /* 0x000fe40000000000 */
[----:B------:R-:W-:-:S04]  /*0230*/  IMAD.MOV.U32 R20, RZ, RZ, R12 ;  /* 0x000000ffff147224 */ /* 0x000fc800078e000c */
[----:B------:R-:W-:-:S08]  /*0240*/  DFMA R18, R16, -R16, R6 ;  /* 0x800000101012722b */ /* 0x000fd00000000006 */
[----:B------:R-:W-:Y:S01]  /*0250*/  DFMA R40, R18, R20, R16 ;  /* 0x000000141228722b */ /* 0x000fe20000000010 */
[----:B------:R-:W-:Y:S10]  /*0260*/  @!P0 BRA `(.L_x_1) ;  /* 0x0000000000088947 */ /* 0x000ff40003800000 */
[----:B------:R-:W-:-:S07]  /*0270*/  MOV R0, 0x290 ;  /* 0x0000029000007802 */ /* 0x000fce0000000f00 */
[----:B------:R-:W-:Y:S05]  /*0280*/  CALL.REL.NOINC `($__internal_1_$__cuda_sm20_dsqrt_rn_f64_mediumpath_v1) ;  /* 0x0000002c00047944 */ /* 0x000fea0003c00000 */
.L_x_1:
[----:B------:R-:W-:Y:S05]  /*0290*/  BSYNC.RECONVERGENT B0 ;  /* 0x0000000000007941 */ /* 0x000fea0003800200 */
.L_x_0:
[----:B------:R-:W0:Y:S01]  /*02a0*/  MUFU.RCP64H R3, R41 ;  /* 0x0000002900037308 */ /* 0x000e220000001800 */
[----:B------:R-:W-:Y:S01]  /*02b0*/  MOV R2, 0x1 ;  /* 0x0000000100027802 */ /* 0x000fe20000000f00 */
[----:B------:R-:W-:Y:S01]  /*02c0*/  BSSY.RECONVERGENT B1, `(.L_x_2) ;  /* 0x0000011000017945 */ /* 0x000fe20003800200 */
[----:B------:R-:W-:-:S04]  /*02d0*/  FSETP.GEU.AND P1, PT, |R11|, 6.5827683646048100446e-37, PT ;  /* 0x036000000b00780b */ /* 0x000fc80003f2e200 */
[----:B0-----:R-:W-:-:S08]  /*02e0*/  DFMA R4, R2, -R40, 1 ;  /* 0x3ff000000204742b */ /* 0x001fd00000000828 */
[----:B------:R-:W-:-:S08]  /*02f0*/  DFMA R4, R4, R4, R4 ;  /* 0x000000040404722b */ /* 0x000fd00000000004 */
[----:B------:R-:W-:-:S08]  /*0300*/  DFMA R4, R2, R4, R2 ;  /* 0x000000040204722b */ /* 0x000fd00000000002 */
[----:B------:R-:W-:-:S08]  /*0310*/  DFMA R2, R4, -R40, 1 ;  /* 0x3ff000000402742b */ /* 0x000fd00000000828 */
[----:B------:R-:W-:-:S08]  /*0320*/  DFMA R2, R4, R2, R4 ;  /* 0x000000020402722b */ /* 0x000fd00000000004 */
[----:B------:R-:W-:-:S08]  /*0330*/  DMUL R4, R10, R2 ;  /* 0x000000020a047228 */ /* 0x000fd00000000000 */
[----:B------:R-:W-:-:S08]  /*0340*/  DFMA R6, R4, -R40, R10 ;  /* 0x800000280406722b */ /* 0x000fd0000000000a */
[----:B------:R-:W-:-:S10]  /*0350*/  DFMA R2, R2, R6, R4 ;  /* 0x000000060202722b */ /* 0x000fd40000000004 */
[----:B------:R-:W-:-:S05]  /*0360*/  FFMA R0, RZ, R41, R3 ;  /* 0x00000029ff007223 */ /* 0x000fca0000000003 */
[----:B------:R-:W-:-:S13]  /*0370*/  FSETP.GT.AND P0, PT, |R0|, 1.469367938527859385e-39, PT ;  /* 0x001000000000780b */ /* 0x000fda0003f04200 */
[----:B------:R-:W-:Y:S05]  /*0380*/  @P0 BRA P1, `(.L_x_3) ;  /* 0x0000000000100947 */ /* 0x000fea0000800000 */
[----:B------:R-:W-:-:S07]  /*0390*/  MOV R0, 0x3b0 ;  /* 0x000003b000007802 */ /* 0x000fce0000000f00 */
[----:B------:R-:W-:Y:S05]  /*03a0*/  CALL.REL.NOINC `($__internal_0_$__cuda_sm20_div_rn_f64_full) ;  /* 0x00000024002c7944 */ /* 0x000fea0003c00000 */
[----:B------:R-:W-:Y:S02]  /*03b0*/  IMAD.MOV.U32 R2, RZ, RZ, R10 ;  /* 0x000000ffff027224 */ /* 0x000fe400078e000a */
[----:B------:R-:W-:-:S07]  /*03c0*/  IMAD.MOV.U32 R3, RZ, RZ, R11 ;  /* 0x000000ffff037224 */ /* 0x000fce00078e000b */
.L_x_3:
[----:B------:R-:W-:Y:S05]  /*03d0*/  BSYNC.RECONVERGENT B1 ;  /* 0x0000000000017941 */ /* 0x000fea0003800200 */
.L_x_2:
[----:B------:R-:W0:Y:S01]  /*03e0*/  LDC.64 R6, c[0x0][0x390] ;  /* 0x0000e400ff067b82 */ /* 0x000e220000000a00 */
[----:B------:R-:W-:Y:S02]  /*03f0*/  IMAD R5, R34, 0x3, RZ ;  /* 0x0000000322057824 */ /* 0x000fe400078e02ff */
[----:B------:R-:W-:Y:S02]  /*0400*/  IMAD R35, R15, 0x3, RZ ;  /* 0x000000030f237824 */ /* 0x000fe400078e02ff */
[----:B0-----:R-:W-:-:S04]  /*0410*/  IMAD.WIDE R4, R5, 0x8, R6 ;  /* 0x0000000805047825 */ /* 0x001fc800078e0206 */
[----:B------:R-:W-:Y:S01]  /*0420*/  IMAD.WIDE.U32 R6, R35, 0x8, R6 ;  /* 0x0000000823067825 */ /* 0x000fe200078e0006 */
[----:B------:R-:W2:Y:S04]  /*0430*/  LDG.E.64 R16, desc[UR8][R4.64] ;  /* 0x0000000804107981 */ /* 0x000ea8000c1e1b00 */
[----:B------:R-:W2:Y:S04]  /*0440*/  LDG.E.64 R8, desc[UR8][R6.64] ;  /* 0x0000000806087981 */ /* 0x000ea8000c1e1b00 */
[----:B------:R-:W3:Y:S04]  /*0450*/  LDG.E.64 R18, desc[UR8][R4.64+0x8] ;  /* 0x0000080804127981 */ /* 0x000ee8000c1e1b00 */
[----:B------:R-:W3:Y:S04]  /*0460*/  LDG.E.64 R10, desc[UR8][R6.64+0x8] ;  /* 0x00000808060a7981 */ /* 0x000ee8000c1e1b00 */
[----:B------:R-:W4:Y:S04]  /*0470*/  LDG.E.64 R20, desc[UR8][R4.64+0x10] ;  /* 0x0000100804147981 */ /* 0x000f28000c1e1b00 */
[----:B------:R-:W4:Y:S01]  /*0480*/  LDG.E.64 R12, desc[UR8][R6.64+0x10] ;  /* 0x00001008060c7981 */ /* 0x000f22000c1e1b00 */
[----:B------:R-:W-:Y:S01]  /*0490*/  UMOV UR4, 0xffffffff ;  /* 0xffffffff00047882 */ /* 0x000fe20000000000 */
[----:B------:R-:W-:Y:S01]  /*04a0*/  UMOV UR5, 0x7fefffff ;  /* 0x7fefffff00057882 */ /* 0x000fe20000000000 */
[----:B------:R-:W-:Y:S01]  /*04b0*/  IMAD.MOV.U32 R22, RZ, RZ, 0x0 ;  /* 0x00000000ff167424 */ /* 0x000fe200078e00ff */
[----:B------:R-:W-:Y:S01]  /*04c0*/  UMOV UR6, UR5 ;  /* 0x0000000500067c82 */ /* 0x000fe20008000000 */
[----:B------:R-:W-:Y:S01]  /*04d0*/  MOV R23, 0x3fd80000 ;  /* 0x3fd8000000177802 */ /* 0x000fe20000000f00 */
[----:B------:R-:W-:Y:S01]  /*04e0*/  UMOV UR7, 0x3c7abc9e ;  /* 0x3c7abc9e00077882 */ /* 0x000fe20000000000 */
[----:B------:R-:W-:Y:S01]  /*04f0*/  BSSY.RECONVERGENT B0, `(.L_x_4) ;  /* 0x0000087000007945 */ /* 0x000fe20003800200 */
[----:B--2---:R-:W-:-:S02]  /*0500*/  DADD R16, R16, -R8 ;  /* 0x0000000010107229 */ /* 0x004fc40000000808 */
[----:B---3--:R-:W-:-:S08]  /*0510*/  DADD R18, R18, -R10 ;  /* 0x0000000012127229 */ /* 0x008fd0000000080a */
[----:B------:R-:W-:Y:S01]  /*0520*/  IMAD.MOV.U32 R0, RZ, RZ, R17 ;  /* 0x000000ffff007224 */ /* 0x000fe200078e0011 */
[----:B------:R-:W-:Y:S01]  /*0530*/  DSETP.MAX.AND P0, P1, |R16|, |R18|, PT ;  /* 0x400000121000722a */ /* 0x000fe2000390f200 */
[--C-:B------:R-:W-:Y:S01]  /*0540*/  IMAD.MOV.U32 R11, RZ, RZ, R19.reuse ;  /* 0x000000ffff0b7224 */ /* 0x100fe200078e0013 */
[----:B----4-:R-:W-:Y:S01]  /*0550*/  DADD R20, R20, -R12 ;  /* 0x0000000014147229 */ /* 0x010fe2000000080c */
[----:B------:R-:W-:Y:S01]  /*0560*/  MOV R9, R18 ;  /* 0x0000001200097202 */ /* 0x000fe20000000f00 */
[----:B------:R-:W-:Y:S02]  /*0570*/  IMAD.MOV.U32 R5, RZ, RZ, R18 ;  /* 0x000000ffff057224 */ /* 0x000fe400078e0012 */
[----:B------:R-:W-:Y:S01]  /*0580*/  FSEL R13, |R0|, |R11|, P0 ;  /* 0x4000000b000d7208 */ /* 0x000fe20000000200 */
[----:B------:R-:W-:Y:S02]  /*0590*/  IMAD.MOV.U32 R0, RZ, RZ, R16 ;  /* 0x000000ffff007224 */ /* 0x000fe400078e0010 */
[----:B------:R-:W-:-:S03]  /*05a0*/  IMAD.MOV.U32 R12, RZ, RZ, R19 ;  /* 0x000000ffff0c7224 */ /* 0x000fc600078e0013 */
[C---:B------:R-:W-:Y:S01]  /*05b0*/  SEL R8, R0.reuse, R9, P0 ;  /* 0x0000000900087207 */ /* 0x040fe20000000000 */
[----:B------:R-:W-:Y:S01]  /*05c0*/  IMAD.MOV.U32 R4, RZ, RZ, R21 ;  /* 0x000000ffff047224 */ /* 0x000fe200078e0015 */
[----:B------:R-:W-:Y:S01]  /*05d0*/  @P1 LOP3.LUT R13, R11, 0x80000, RZ, 0xfc, !PT ;  /* 0x000800000b0d1812 */ /* 0x000fe200078efcff */
[----:B------:R-:W-:Y:S02]  /*05e0*/  DSETP.MIN.AND P0, P1, |R16|, |R18|, PT ;  /* 0x400000121000722a */ /* 0x000fe40003900200 */
[--C-:B------:R-:W-:Y:S02]  /*05f0*/  IMAD.MOV.U32 R10, RZ, RZ, R8.reuse ;  /* 0x000000ffff0a7224 */ /* 0x100fe400078e0008 */
[----:B------:R-:W-:Y:S02]  /*0600*/  IMAD.MOV.U32 R9, RZ, RZ, R13 ;  /* 0x000000ffff097224 */ /* 0x000fe400078e000d */
[----:B------:R-:W-:Y:S01]  /*0610*/  SEL R6, R0, R5, P0 ;  /* 0x0000000500067207 */ /* 0x000fe20000000000 */
[----:B------:R-:W-:Y:S01]  /*0620*/  IMAD.MOV.U32 R5, RZ, RZ, R8 ;  /* 0x000000ffff057224 */ /* 0x000fe200078e0008 */
[----:B------:R-:W-:Y:S01]  /*0630*/  MOV R0, R20 ;  /* 0x0000001400007202 */ /* 0x000fe20000000f00 */
[----:B------:R-:W-:Y:S01]  /*0640*/  IMAD.MOV.U32 R7, RZ, RZ, R9 ;  /* 0x000000ffff077224 */ /* 0x000fe200078e0009 */
[----:B------:R-:W-:-:S02]  /*0650*/  DSETP.MAX.AND P4, P5, |R20|, R8, PT ;  /* 0x000000081400722a */ /* 0x000fc40003d8f200 */
[----:B------:R-:W-:-:S04]  /*0660*/  DSETP.MIN.AND P2, P3, |R20|, R8, PT ;  /* 0x000000081400722a */ /* 0x000fc80003b40200 */
[----:B------:R-:W-:Y:S02]  /*0670*/  FSEL R11, |R4|, R7, P4 ;  /* 0x00000007040b7208 */ /* 0x000fe40002000200 */
[----:B------:R-:W-:Y:S01]  /*0680*/  SEL R4, R0, R5, P4 ;  /* 0x0000000500047207 */ /* 0x000fe20002000000 */
[----:B------:R-:W-:-:S05]  /*0690*/  IMAD.MOV.U32 R0, RZ, RZ, R21 ;  /* 0x000000ffff007224 */ /* 0x000fca00078e0015 */
[----:B------:R-:W-:Y:S02]  /*06a0*/  @P5 LOP3.LUT R11, R7, 0x80000, RZ, 0xfc, !PT ;  /* 0x00080000070b5812 */ /* 0x000fe400078efcff */
[----:B------:R-:W-:Y:S02]  /*06b0*/  FSEL R13, |R0|, R9, P2 ;  /* 0x00000009000d7208 */ /* 0x000fe40001000200 */
[----:B------:R-:W-:Y:S01]  /*06c0*/  MOV R7, R20 ;  /* 0x0000001400077202 */ /* 0x000fe20000000f00 */
[----:B------:R-:W-:Y:S01]  /*06d0*/  IMAD.MOV.U32 R5, RZ, RZ, R11 ;  /* 0x000000ffff057224 */ /* 0x000fe200078e000b */
[----:B------:R-:W-:Y:S02]  /*06e0*/  @P3 LOP3.LUT R13, R9, 0x80000, RZ, 0xfc, !PT ;  /* 0x00080000090d3812 */ /* 0x000fe400078efcff */
[----:B------:R-:W-:Y:S01]  /*06f0*/  SEL R8, R7, R10, P2 ;  /* 0x0000000a07087207 */ /* 0x000fe20001000000 */
[----:B------:R-:W-:Y:S01]  /*0700*/  IMAD.MOV.U32 R10, RZ, RZ, RZ ;  /* 0x000000ffff0a7224 */ /* 0x000fe200078e00ff */
[----:B------:R-:W-:Y:S01]  /*0710*/  LOP3.LUT R0, R5, 0xffc00000, RZ, 0xc0, !PT ;  /* 0xffc0000005007812 */ /* 0x000fe200078ec0ff */
[----:B------:R-:W-:-:S02]  /*0720*/  IMAD.MOV.U32 R9, RZ, RZ, R13 ;  /* 0x000000ffff097224 */ /* 0x000fc400078e000d */
[----:B------:R-:W-:Y:S01]  /*0730*/  IMAD.MOV.U32 R7, RZ, RZ, R17 ;  /* 0x000000ffff077224 */ /* 0x000fe200078e0011 */
[----:B------:R-:W-:-:S04]  /*0740*/  LOP3.LUT R11, R0, 0x7fd00000, RZ, 0x3c, !PT ;  /* 0x7fd00000000b7812 */ /* 0x000fc800078e3cff */
[----:B------:R-:W-:Y:S02]  /*0750*/  FSEL R7, |R7|, |R12|, P0 ;  /* 0x4000000c07077208 */ /* 0x000fe40000000200 */
[----:B------:R-:W-:Y:S01]  /*0760*/  DMUL R8, R8, R10 ;  /* 0x0000000a08087228 */ /* 0x000fe20000000000 */
[----:B------:R-:W-:-:S06]  /*0770*/  @P1 LOP3.LUT R7, R12, 0x80000, RZ, 0xfc, !PT ;  /* 0x000800000c071812 */ /* 0x000fcc00078efcff */
[----:B------:R-:W-:Y:S02]  /*0780*/  DMUL R6, R6, R10 ;  /* 0x0000000a06067228 */ /* 0x000fe40000000000 */
[----:B------:R-:W-:Y:S02]  /*0790*/  DMUL R8, R8, R8 ;  /* 0x0000000808087228 */ /* 0x000fe40000000000 */
[----:B------:R-:W-:-:S06]  /*07a0*/  DMUL R10, R4, R10 ;  /* 0x0000000a040a7228 */ /* 0x000fcc0000000000 */
[----:B------:R-:W-:Y:S01]  /*07b0*/  DFMA R8, R6, R6, R8 ;  /* 0x000000060608722b */ /* 0x000fe20000000008 */
[----:B------:R-:W-:-:S07]  /*07c0*/  MOV R7, UR6 ;  /* 0x0000000600077c02 */ /* 0x000fce0008000f00 */
[----:B------:R-:W-:-:S08]  /*07d0*/  DFMA R8, R10, R10, R8 ;  /* 0x0000000a0a08722b */ /* 0x000fd00000000008 */
[----:B------:R-:W-:Y:S01]  /*07e0*/  DSETP.MIN.AND P0, P1, R8, UR4, PT ;  /* 0x0000000408007e2a */ /* 0x000fe2000b900000 */
[----:B------:R-:W-:Y:S01]  /*07f0*/  UMOV UR5, 0x3fe62e42 ;  /* 0x3fe62e4200057882 */ /* 0x000fe20000000000 */
[----:B------:R-:W-:-:S05]  /*0800*/  IMAD.MOV.U32 R6, RZ, RZ, R9 ;  /* 0x000000ffff067224 */ /* 0x000fca00078e0009 */
[----:B------:R-:W-:Y:S01]  /*0810*/  FSEL R11, R6, UR6, P0 ;  /* 0x00000006060b7c08 */ /* 0x000fe20008000000 */
[----:B------:R-:W-:Y:S01]  /*0820*/  IMAD.MOV.U32 R6, RZ, RZ, R8 ;  /* 0x000000ffff067224 */ /* 0x000fe200078e0008 */
[----:B------:R-:W-:-:S04]  /*0830*/  UMOV UR6, 0x3b39803f ;  /* 0x3b39803f00067882 */ /* 0x000fc80000000000 */
[----:B------:R-:W-:Y:S01]  /*0840*/  SEL R10, R6, UR4, P0 ;  /* 0x00000004060a7c07 */ /* 0x000fe20008000000 */
[----:B------:R-:W-:Y:S01]  /*0850*/  IMAD.MOV.U32 R6, RZ, RZ, RZ ;  /* 0x000000ffff067224 */ /* 0x000fe200078e00ff */
[----:B------:R-:W-:Y:S01]  /*0860*/  @P1 LOP3.LUT R11, R7, 0x80000, RZ, 0xfc, !PT ;  /* 0x00080000070b1812 */ /* 0x000fe200078efcff */
[----:B------:R-:W-:Y:S01]  /*0870*/  UMOV UR4, 0xfefa39ef ;  /* 0xfefa39ef00047882 */ /* 0x000fe20000000000 */
[----:B------:R-:W-:Y:S02]  /*0880*/  ISETP.GE.U32.AND P1, PT, R5, 0x7ff00000, PT ;  /* 0x7ff000000500780c */ /* 0x000fe40003f26070 */
[----:B------:R-:W0:Y:S02]  /*0890*/  MUFU.RSQ64H R7, R11 ;  /* 0x0000000b00077308 */ /* 0x000e240000001c00 */
[----:B0-----:R-:W-:-:S08]  /*08a0*/  DMUL R12, R6, R6 ;  /* 0x00000006060c7228 */ /* 0x001fd00000000000 */
[----:B------:R-:W-:-:S08]  /*08b0*/  DFMA R12, R10, -R12, 1 ;  /* 0x3ff000000a0c742b */ /* 0x000fd0000000080c */
[----:B------:R-:W-:Y:S02]  /*08c0*/  DFMA R22, R12, R22, 0.5 ;  /* 0x3fe000000c16742b */ /* 0x000fe40000000016 */
[----:B------:R-:W-:-:S08]  /*08d0*/  DMUL R12, R6, R12 ;  /* 0x0000000c060c7228 */ /* 0x000fd00000000000 */
[----:B------:R-:W-:Y:S02]  /*08e0*/  DFMA R12, R22, R12, R6 ;  /* 0x0000000c160c722b */ /* 0x000fe40000000006 */
[----:B------:R-:W-:-:S06]  /*08f0*/  DADD R6, |R16|, |R18| ;  /* 0x0000000010067229 */ /* 0x000fcc0000000612 */
[----:B------:R-:W-:Y:S01]  /*0900*/  DMUL R12, R8, R12 ;  /* 0x0000000c080c7228 */ /* 0x000fe20000000000 */
[----:B------:R-:W-:Y:S01]  /*0910*/  LOP3.LUT R9, R0, 0x100000, RZ, 0xfc, !PT ;  /* 0x0010000000097812 */ /* 0x000fe200078efcff */
[----:B------:R-:W-:Y:S01]  /*0920*/  IMAD.MOV.U32 R8, RZ, RZ, RZ ;  /* 0x000000ffff087224 */ /* 0x000fe200078e00ff */
[----:B------:R-:W-:-:S05]  /*0930*/  DADD R6, |R20|, R6 ;  /* 0x0000000014067229 */ /* 0x000fca0000000206 */
[----:B------:R-:W-:-:S03]  /*0940*/  DMUL R12, R12, R8 ;  /* 0x000000080c0c7228 */ /* 0x000fc60000000000 */
[----:B------:R-:W-:-:S07]  /*0950*/  DSETP.GT.AND P0, PT, R6, R4, PT ;  /* 0x000000040600722a */ /* 0x000fce0003f04000 */
[----:B------:R-:W-:Y:S01]  /*0960*/  FSEL R9, R12, R6, P0 ;  /* 0x000000060c097208 */ /* 0x000fe20000000000 */
[----:B------:R-:W-:Y:S01]  /*0970*/  IMAD.MOV.U32 R6, RZ, RZ, 0x652b82fe ;  /* 0x652b82feff067424 */ /* 0x000fe200078e00ff */
[----:B------:R-:W-:Y:S02]  /*0980*/  FSEL R7, R13, R7, P0 ;  /* 0x000000070d077208 */ /* 0x000fe40000000000 */
[----:B------:R-:W-:Y:S02]  /*0990*/  FSEL R12, R9, R4, !P1 ;  /* 0x00000004090c7208 */ /* 0x000fe40004800000 */
[----:B------:R-:W-:Y:S01]  /*09a0*/  FSEL R13, R7, R5, !P1 ;  /* 0x00000005070d7208 */ /* 0x000fe20004800000 */
[----:B------:R-:W-:-:S05]  /*09b0*/  IMAD.MOV.U32 R7, RZ, RZ, 0x3ff71547 ;  /* 0x3ff71547ff077424 */ /* 0x000fca00078e00ff */
[----:B------:R-:W-:-:S08]  /*09c0*/  DMUL R4, R2, R12 ;  /* 0x0000000c02047228 */ /* 0x000fd00000000000 */
[----:B------:R-:W-:-:S08]  /*09d0*/  DMUL R22, R4, R4 ;  /* 0x0000000404167228 */ /* 0x000fd00000000000 */
[----:B------:R-:W-:Y:S02]  /*09e0*/  DFMA R6, R22, -R6, 6.75539944105574400000e+15 ;  /* 0x433800001606742b */ /* 0x000fe40000000806 */
[----:B------:R-:W-:-:S06]  /*09f0*/  DADD R24, -RZ, -R22 ;  /* 0x00000000ff187229 */ /* 0x000fcc0000000916 */
[----:B------:R-:W-:-:S04]  /*0a00*/  DADD R8, R6, -6.75539944105574400000e+15 ;  /* 0xc338000006087429 */ /* 0x000fc80000000000 */
[----:B------:R-:W-:-:S04]  /*0a10*/  IMAD.MOV.U32 R0, RZ, RZ, R25 ;  /* 0x000000ffff007224 */ /* 0x000fc800078e0019 */
[----:B------:R-:W-:Y:S01]  /*0a20*/  DFMA R10, R8, -UR4, -R22 ;  /* 0x80000004080a7c2b */ /* 0x000fe20008000816 */
[----:B------:R-:W-:-:S07]  /*0a30*/  FSETP.GEU.AND P0, PT, |R0|, 4.1917929649353027344, PT ;  /* 0x4086232b0000780b */ /* 0x000fce0003f0e200 */
[----:B------:R-:W-:Y:S01]  /*0a40*/  DFMA R10, R8, -UR6, R10 ;  /* 0x80000006080a7c2b */ /* 0x000fe2000800000a */
[----:B------:R-:W-:Y:S01]  /*0a50*/  UMOV UR6, 0x69ce2bdf ;  /* 0x69ce2bdf00067882 */ /* 0x000fe20000000000 */
[----:B------:R-:W-:Y:S01]  /*0a60*/  IMAD.MOV.U32 R8, RZ, RZ, -0x35dec16 ;  /* 0xfca213eaff087424 */ /* 0x000fe200078e00ff */
[----:B------:R-:W-:Y:S01]  /*0a70*/  MOV R9, 0x3e928af3 ;  /* 0x3e928af300097802 */ /* 0x000fe20000000f00 */
[----:B------:R-:W-:-:S05]  /*0a80*/  UMOV UR7, 0x3e5ade15 ;  /* 0x3e5ade1500077882 */ /* 0x000fca0000000000 */
[----:B------:R-:W-:Y:S01]  /*0a90*/  DFMA R8, R10, UR6, R8 ;  /* 0x000000060a087c2b */ /* 0x000fe20008000008 */
[----:B------:R-:W-:Y:S01]  /*0aa0*/  UMOV UR6, 0x62401315 ;  /* 0x6240131500067882 */ /* 0x000fe20000000000 */
[----:B------:R-:W-:-:S06]  /*0ab0*/  UMOV UR7, 0x3ec71dee ;  /* 0x3ec71dee00077882 */ /* 0x000fcc0000000000 */
[----:B------:R-:W-:Y:S01]  /*0ac0*/  DFMA R8, R10, R8, UR6 ;  /* 0x000000060a087e2b */ /* 0x000fe20008000008 */
        /* <DEDUP_REMOVED lines=20> */
[----:B------:R-:W-:-:S08]  /*0c10*/  DFMA R8, R10, R8, UR6 ;  /* 0x000000060a087e2b */ /* 0x000fd00008000008 */
[----:B------:R-:W-:-:S08]  /*0c20*/  DFMA R8, R10, R8, 1 ;  /* 0x3ff000000a08742b */ /* 0x000fd00000000008 */
[----:B------:R-:W-:Y:S01]  /*0c30*/  DFMA R8, R10, R8, 1 ;  /* 0x3ff000000a08742b */ /* 0x000fe20000000008 */
[----:B------:R-:W-:Y:S02]  /*0c40*/  IMAD.MOV.U32 R10, RZ, RZ, -0x24b905a1 ;  /* 0xdb46fa5fff0a7424 */ /* 0x000fe400078e00ff */
[----:B------:R-:W-:-:S07]  /*0c50*/  IMAD.MOV.U32 R11, RZ, RZ, 0x3d47088f ;  /* 0x3d47088fff0b7424 */ /* 0x000fce00078e00ff */
[----:B------:R-:W-:Y:S01]  /*0c60*/  IMAD R25, R6, 0x100000, R9 ;  /* 0x0010000006197824 */ /* 0x000fe200078e0209 */
[----:B------:R-:W-:Y:S01]  /*0c70*/  MOV R24, R8 ;  /* 0x0000000800187202 */ /* 0x000fe20000000f00 */
[----:B------:R-:W-:Y:S06]  /*0c80*/  @!P0 BRA `(.L_x_5) ;  /* 0x0000000000348947 */ /* 0x000fec0003800000 */
[----:B------:R-:W-:Y:S01]  /*0c90*/  FSETP.GEU.AND P1, PT, |R0|, 4.2275390625, PT ;  /* 0x408748000000780b */ /* 0x000fe20003f2e200 */
[C---:B------:R-:W-:Y:S02]  /*0ca0*/  DADD R24, -R22.reuse, +INF ;  /* 0x7ff0000016187429 */ /* 0x040fe40000000100 */
[----:B------:R-:W-:-:S08]  /*0cb0*/  DSETP.GT.AND P0, PT, R22, RZ, PT ;  /* 0x000000ff1600722a */ /* 0x000fd00003f04000 */
[----:B------:R-:W-:Y:S02]  /*0cc0*/  FSEL R24, R24, RZ, !P0 ;  /* 0x000000ff18187208 */ /* 0x000fe40004000000 */
[----:B------:R-:W-:Y:S02]  /*0cd0*/  @!P1 LEA.HI R0, R6, R6, RZ, 0x1 ;  /* 0x0000000606009211 */ /* 0x000fe400078f08ff */
[----:B------:R-:W-:Y:S02]  /*0ce0*/  FSEL R25, R25, RZ, !P0 ;  /* 0x000000ff19197208 */ /* 0x000fe40004000000 */
[----:B------:R-:W-:-:S05]  /*0cf0*/  @!P1 SHF.R.S32.HI R7, RZ, 0x1, R0 ;  /* 0x00000001ff079819 */ /* 0x000fca0000011400 */
[----:B------:R-:W-:Y:S02]  /*0d00*/  @!P1 IMAD.IADD R6, R6, 0x1, -R7 ;  /* 0x0000000106069824 */ /* 0x000fe400078e0a07 */
[----:B------:R-:W-:-:S03]  /*0d10*/  @!P1 IMAD R7, R7, 0x100000, R9 ;  /* 0x0010000007079824 */ /* 0x000fc600078e0209 */
[----:B------:R-:W-:Y:S01]  /*0d20*/  @!P1 LEA R9, R6, 0x3ff00000, 0x14 ;  /* 0x3ff0000006099811 */ /* 0x000fe200078ea0ff */
[----:B------:R-:W-:Y:S02]  /*0d30*/  @!P1 IMAD.MOV.U32 R6, RZ, RZ, R8 ;  /* 0x000000ffff069224 */ /* 0x000fe400078e0008 */
[----:B------:R-:W-:-:S06]  /*0d40*/  @!P1 IMAD.MOV.U32 R8, RZ, RZ, RZ ;  /* 0x000000ffff089224 */ /* 0x000fcc00078e00ff */
[----:B------:R-:W-:-:S11]  /*0d50*/  @!P1 DMUL R24, R6, R8 ;  /* 0x0000000806189228 */ /* 0x000fd60000000000 */
.L_x_5:
[----:B------:R-:W-:Y:S05]  /*0d60*/  BSYNC.RECONVERGENT B0 ;  /* 0x0000000000007941 */ /* 0x000fea0003800200 */
.L_x_4:
[----:B------:R-:W-:Y:S01]  /*0d70*/  UMOV UR6, 0xfba6f279 ;  /* 0xfba6f27900067882 */ /* 0x000fe20000000000 */
[----:B------:R-:W-:Y:S01]  /*0d80*/  UMOV UR7, 0x3cf0679a ;  /* 0x3cf0679a00077882 */ /* 0x000fe20000000000 */
[----:B------:R-:W0:Y:S01]  /*0d90*/  MUFU.RCP64H R9, -1.77245330810546875 ;  /* 0xbffc5bf800097908 */ /* 0x000e220000001800 */
[C---:B------:R-:W-:Y:S01]  /*0da0*/  DFMA R6, |R4|.reuse, -UR6, R10 ;  /* 0x8000000604067c2b */ /* 0x040fe2000800020a */
[----:B------:R-:W-:Y:S01]  /*0db0*/  UMOV UR6, 0xb976a9b2 ;  /* 0xb976a9b200067882 */ /* 0x000fe20000000000 */
[----:B------:R-:W-:Y:S01]  /*0dc0*/  UMOV UR7, 0x3d8df9f9 ;  /* 0x3d8df9f900077882 */ /* 0x000fe20000000000 */
[----:B------:R-:W-:Y:S02]  /*0dd0*/  HFMA2 R10, -RZ, RZ, -0.0006961822509765625, -7592 ;  /* 0x91b4ef6aff0a7431 */ /* 0x000fe400000001ff */
[----:B------:R-:W-:Y:S01]  /*0de0*/  IMAD.MOV.U32 R11, RZ, RZ, 0x3ffc5bf8 ;  /* 0x3ffc5bf8ff0b7424 */ /* 0x000fe200078e00ff */
[C---:B------:R-:W-:Y:S01]  /*0df0*/  DADD R36, R4.reuse, R4 ;  /* 0x0000000004247229 */ /* 0x040fe20000000004 */
[----:B------:R-:W-:Y:S01]  /*0e00*/  IMAD.MOV.U32 R8, RZ, RZ, 0x1 ;  /* 0x00000001ff087424 */ /* 0x000fe200078e00ff */
[----:B------:R-:W-:Y:S01]  /*0e10*/  ISETP.NE.AND P1, PT, R34, R15, PT ;  /* 0x0000000f2200720c */ /* 0x000fe20003f25270 */
[C---:B------:R-:W-:Y:S01]  /*0e20*/  DFMA R6, |R4|.reuse, R6, -UR6 ;  /* 0x8000000604067e2b */ /* 0x040fe20008000206 */
[----:B------:R-:W-:Y:S01]  /*0e30*/  UMOV UR6, 0x590cc332 ;  /* 0x590cc33200067882 */ /* 0x000fe20000000000 */
[----:B------:R-:W-:Y:S01]  /*0e40*/  UMOV UR7, 0x3dc7f1f5 ;  /* 0x3dc7f1f500077882 */ /* 0x000fe20000000000 */
[----:B------:R-:W-:Y:S04]  /*0e50*/  BSSY.RECONVERGENT B1, `(.L_x_6) ;  /* 0x000005b000017945 */ /* 0x000fe80003800200 */
[----:B------:R-:W-:Y:S01]  /*0e60*/  FSETP.GEU.AND P2, PT, |R37|, 6.5827683646048100446e-37, PT ;  /* 0x036000002500780b */ /* 0x000fe20003f4e200 */
[----:B------:R-:W-:Y:S01]  /*0e70*/  DFMA R6, |R4|, R6, UR6 ;  /* 0x0000000604067e2b */ /* 0x000fe20008000206 */
[----:B------:R-:W-:Y:S01]  /*0e80*/  UMOV UR6, 0xcd2d56c4 ;  /* 0xcd2d56c400067882 */ /* 0x000fe20000000000 */
[----:B------:R-:W-:Y:S01]  /*0e90*/  UMOV UR7, 0x3dfa28a3 ;  /* 0x3dfa28a300077882 */ /* 0x000fe20000000000 */
[----:B0-----:R-:W-:-:S05]  /*0ea0*/  DFMA R26, R8, R10, 1 ;  /* 0x3ff00000081a742b */ /* 0x001fca000000000a */
[----:B------:R-:W-:Y:S01]  /*0eb0*/  DFMA R6, |R4|, R6, -UR6 ;  /* 0x8000000604067e2b */ /* 0x000fe20008000206 */
[----:B------:R-:W-:Y:S01]  /*0ec0*/  UMOV UR6, 0x67835925 ;  /* 0x6783592500067882 */ /* 0x000fe20000000000 */
[----:B------:R-:W-:Y:S01]  /*0ed0*/  UMOV UR7, 0x3e2485ee ;  /* 0x3e2485ee00077882 */ /* 0x000fe20000000000 */
[----:B------:R-:W-:-:S05]  /*0ee0*/  DFMA R26, R26, R26, R26 ;  /* 0x0000001a1a1a722b */ /* 0x000fca000000001a */
[----:B------:R-:W-:Y:S01]  /*0ef0*/  DFMA R6, |R4|, R6, UR6 ;  /* 0x0000000604067e2b */ /* 0x000fe20008000206 */
[----:B------:R-:W-:Y:S01]  /*0f00*/  UMOV UR6, 0x5919f583 ;  /* 0x5919f58300067882 */ /* 0x000fe20000000000 */
[----:B------:R-:W-:Y:S01]  /*0f10*/  UMOV UR7, 0x3e476db4 ;  /* 0x3e476db400077882 */ /* 0x000fe20000000000 */
[----:B------:R-:W-:-:S05]  /*0f20*/  DFMA R26, R8, R26, R8 ;  /* 0x0000001a081a722b */ /* 0x000fca0000000008 */
[----:B------:R-:W-:Y:S01]  /*0f30*/  DFMA R6, |R4|, R6, -UR6 ;  /* 0x8000000604067e2b */ /* 0x000fe20008000206 */
[----:B------:R-:W-:Y:S01]  /*0f40*/  UMOV UR6, 0xd98c8d71 ;  /* 0xd98c8d7100067882 */ /* 0x000fe20000000000 */
[----:B------:R-:W-:Y:S01]  /*0f50*/  UMOV UR7, 0x3e62d698 ;  /* 0x3e62d69800077882 */ /* 0x000fe20000000000 */
[----:B------:R-:W-:-:S05]  /*0f60*/  DFMA R28, R26, R10, 1 ;  /* 0x3ff000001a1c742b */ /* 0x000fca000000000a */
[----:B------:R-:W-:Y:S01]  /*0f70*/  DFMA R6, |R4|, R6, UR6 ;  /* 0x0000000604067e2b */ /* 0x000fe20008000206 */
[----:B------:R-:W-:Y:S01]  /*0f80*/  UMOV UR6, 0x7155d5c6 ;  /* 0x7155d5c600067882 */ /* 0x000fe20000000000 */
[----:B------:R-:W-:Y:S01]  /*0f90*/  UMOV UR7, 0x3e720a2c ;  /* 0x3e720a2c00077882 */ /* 0x000fe20000000000 */
[----:B------:R-:W-:-:S05]  /*0fa0*/  DFMA R28, R26, R28, R26 ;  /* 0x0000001c1a1c722b */ /* 0x000fca000000001a */
[----:B------:R-:W-:Y:S01]  /*0fb0*/  DFMA R6, |R4|, R6, -UR6 ;  /* 0x8000000604067e2b */ /* 0x000fe20008000206 */
[----:B------:R-:W-:Y:S01]  /*0fc0*/  UMOV UR6, 0x37ca1397 ;  /* 0x37ca139700067882 */ /* 0x000fe20000000000 */
[----:B------:R-:W-:Y:S01]  /*0fd0*/  UMOV UR7, 0x3e41d29b ;  /* 0x3e41d29b00077882 */ /* 0x000fe20000000000 */
[----:B------:R-:W-:-:S05]  /*0fe0*/  DMUL R26, R36, R28 ;  /* 0x0000001c241a7228 */ /* 0x000fca0000000000 */
[----:B------:R-:W-:Y:S01]  /*0ff0*/  DFMA R6, |R4|, R6, -UR6 ;  /* 0x8000000604067e2b */ /* 0x000fe20008000206 */
[----:B------:R-:W-:Y:S01]  /*1000*/  UMOV UR6, 0xc0f67a49 ;  /* 0xc0f67a4900067882 */ /* 0x000fe20000000000 */
[----:B------:R-:W-:Y:S01]  /*1010*/  UMOV UR7, 0x3ea2ef6c ;  /* 0x3ea2ef6c00077882 */ /* 0x000fe20000000000 */
[----:B------:R-:W-:-:S05]  /*1020*/  DFMA R10, R26, R10, R36 ;  /* 0x0000000a1a0a722b */ /* 0x000fca0000000024 */
[----:B------:R-:W-:Y:S01]  /*1030*/  DFMA R6, |R4|, R6, UR6 ;  /* 0x0000000604067e2b */ /* 0x000fe20008000206 */
[----:B------:R-:W-:Y:S01]  /*1040*/  UMOV UR6, 0x92333b6f ;  /* 0x92333b6f00067882 */ /* 0x000fe20000000000 */
[----:B------:R-:W-:Y:S01]  /*1050*/  UMOV UR7, 0x3ec102b8 ;  /* 0x3ec102b800077882 */ /* 0x000fe20000000000 */
[----:B------:R-:W-:Y:S01]  /*1060*/  DFMA R10, R28, R10, R26 ;  /* 0x0000000a1c0a722b */ /* 0x000fe2000000001a */
[----:B------:R-:W-:Y:S02]  /*1070*/  FSEL R26, R12, RZ, P1 ;  /* 0x000000ff0c1a7208 */ /* 0x000fe40000800000 */
[----:B------:R-:W-:Y:S02]  /*1080*/  FSEL R27, R13, 1.875, P1 ;  /* 0x3ff000000d1b7808 */ /* 0x000fe40000800000 */
[----:B------:R-:W-:Y:S01]  /*1090*/  DFMA R6, |R4|, R6, -UR6 ;  /* 0x8000000604067e2b */ /* 0x000fe20008000206 */
[----:B------:R-:W-:Y:S01]  /*10a0*/  UMOV UR6, 0x5ba9a84e ;  /* 0x5ba9a84e00067882 */ /* 0x000fe20000000000 */
[----:B------:R-:W-:-:S03]  /*10b0*/  UMOV UR7, 0x3eca3037 ;  /* 0x3eca303700077882 */ /* 0x000fc60000000000 */
[----:B------:R-:W-:Y:S01]  /*10c0*/  FFMA R12, RZ, -1.9715566635131835938, R11 ;  /* 0xbffc5bf8ff0c7823 */ /* 0x000fe2000000000b */
[----:B------:R-:W-:Y:S02]  /*10d0*/  DMUL R28, R26, R26 ;  /* 0x0000001a1a1c7228 */ /* 0x000fe40000000000 */
[----:B------:R-:W-:Y:S01]  /*10e0*/  DFMA R6, |R4|, R6, UR6 ;  /* 0x0000000604067e2b */ /* 0x000fe20008000206 */
[----:B------:R-:W-:Y:S01]  /*10f0*/  UMOV UR6, 0xdedea43e ;  /* 0xdedea43e00067882 */ /* 0x000fe20000000000 */
[----:B------:R-:W-:Y:S01]  /*1100*/  UMOV UR7, 0x3ecaad18 ;  /* 0x3ecaad1800077882 */ /* 0x000fe20000000000 */
[----:B------:R-:W-:-:S05]  /*1110*/  FSETP.GT.AND P0, PT, |R12|, 1.469367938527859385e-39, PT ;  /* 0x001000000c00780b */ /* 0x000fca0003f04200 */
[----:B------:R-:W-:Y:S01]  /*1120*/  DFMA R6, |R4|, R6, UR6 ;  /* 0x0000000604067e2b */ /* 0x000fe20008000206 */
[----:B------:R-:W-:Y:S01]  /*1130*/  UMOV UR6, 0x5bc5b225 ;  /* 0x5bc5b22500067882 */ /* 0x000fe20000000000 */
[----:B------:R-:W-:-:S06]  /*1140*/  UMOV UR7, 0x3eff0535 ;  /* 0x3eff053500077882 */ /* 0x000fcc0000000000 */
[----:B------:R-:W-:Y:S01]  /*1150*/  DFMA R6, |R4|, R6, -UR6 ;  /* 0x8000000604067e2b */ /* 0x000fe20008000206 */
[----:B------:R-:W-:Y:S01]  /*1160*/  UMOV UR6, 0x3108bc8b ;  /* 0x3108bc8b00067882 */ /* 0x000fe20000000000 */
[----:B------:R-:W-:-:S06]  /*1170*/  UMOV UR7, 0x3f10e37a ;  /* 0x3f10e37a00077882 */ /* 0x000fcc0000000000 */
[----:B------:R-:W-:Y:S01]  /*1180*/  DFMA R6, |R4|, R6, UR6 ;  /* 0x0000000604067e2b */ /* 0x000fe20008000206 */
[----:B------:R-:W-:Y:S01]  /*1190*/  UMOV UR6, 0x828e5cb2 ;  /* 0x828e5cb200067882 */ /* 0x000fe20000000000 */
[----:B------:R-:W-:-:S06]  /*11a0*/  UMOV UR7, 0x3efb292d ;  /* 0x3efb292d00077882 */ /* 0x000fcc0000000000 */
        /* <DEDUP_REMOVED lines=21> */
[----:B------:R-:W-:-:S08]  /*1300*/  DFMA R6, |R4|, R6, UR6 ;  /* 0x0000000604067e2b */ /* 0x000fd00008000206 */
[----:B------:R-:W-:-:S06]  /*1310*/  DFMA R8, |R4|, R6, |R4| ;  /* 0x000000060408722b */ /* 0x000fcc0000000604 */
[----:B------:R-:W0:Y:S02]  /*1320*/  F2F.F32.F64 R0, R8 ;  /* 0x0000000800007310 */ /* 0x000e240000301000 */
[----:B0-----:R-:W-:-:S06]  /*1330*/  FMUL R0, R0, -1.4426950216293334961 ;  /* 0xbfb8aa3b00007820 */ /* 0x001fcc0000400000 */
[----:B------:R-:W0:Y:S08]  /*1340*/  FRND R0, R0 ;  /* 0x0000000000007307 */ /* 0x000e300000201000 */
[----:B0-----:R-:W0:Y:S08]  /*1350*/  MUFU.EX2 R30, R0 ;  /* 0x00000000001e7308 */ /* 0x001e300000000800 */
[----:B------:R-:W1:Y:S08]  /*1360*/  F2F.F64.F32 R32, R0 ;  /* 0x0000000000207310 */ /* 0x000e700000201800 */
[----:B0-----:R-:W0:Y:S01]  /*1370*/  F2F.F64.F32 R30, R30 ;  /* 0x0000001e001e7310 */ /* 0x001e220000201800 */
[----:B-1----:R-:W-:Y:S01]  /*1380*/  DFMA R32, R32, -UR4, -R8 ;  /* 0x8000000420207c2b */ /* 0x002fe20008000808 */
[----:B------:R-:W-:Y:S10]  /*1390*/  @P0 BRA P2, `(.L_x_7) ;  /* 0x0000000000180947 */ /* 0x000ff40001000000 */
[----:B------:R-:W-:Y:S01]  /*13a0*/  IMAD.MOV.U32 R10, RZ, RZ, R36 ;  /* 0x000000ffff0a7224 */ /* 0x000fe200078e0024 */
[----:B------:R-:W-:Y:S01]  /*13b0*/  MOV R40, 0x91b4ef6a ;  /* 0x91b4ef6a00287802 */ /* 0x000fe20000000f00 */
[----:B------:R-:W-:Y:S01]  /*13c0*/  IMAD.MOV.U32 R11, RZ, RZ, R37 ;  /* 0x000000ffff0b7224 */ /* 0x000fe200078e0025 */
[----:B------:R-:W-:Y:S01]  /*13d0*/  MOV R0, 0x1400 ;  /* 0x0000140000007802 */ /* 0x000fe20000000f00 */
[----:B------:R-:W-:-:S07]  /*13e0*/  IMAD.MOV.U32 R41, RZ, RZ, -0x4003a408 ;  /* 0xbffc5bf8ff297424 */ /* 0x000fce00078e00ff */
[----:B0-----:R-:W-:Y:S05]  /*13f0*/  CALL.REL.NOINC `($__internal_0_$__cuda_sm20_div_rn_f64_full) ;  /* 0x0000001400187944 */ /* 0x001fea0003c00000 */
.L_x_7:
[----:B------:R-:W-:Y:S05]  /*1400*/  BSYNC.RECONVERGENT B1 ;  /* 0x0000000000017941 */ /* 0x000fea0003800200 */
.L_x_6:
[----:B------:R-:W-:Y:S01]  /*1410*/  IMAD.MOV.U32 R12, RZ, RZ, -0x7649667 ;  /* 0xf89b6999ff0c7424 */ /* 0x000fe200078e00ff */
[----:B------:R-:W-:Y:S01]  /*1420*/  UMOV UR4, 0xa4741b81 ;  /* 0xa4741b8100047882 */ /* 0x000fe20000000000 */
[----:B------:R-:W-:Y:S01]  /*1430*/  IMAD.MOV.U32 R13, RZ, RZ, 0x3e928a27 ;  /* 0x3e928a27ff0d7424 */ /* 0x000fe200078e00ff */
[----:B------:R-:W-:Y:S01]  /*1440*/  UMOV UR5, 0x3e5ae904 ;  /* 0x3e5ae90400057882 */ /* 0x000fe20000000000 */
[----:B------:R-:W-:Y:S01]  /*1450*/  DADD R36, |R4|, -R8 ;  /* 0x0000000004247229 */ /* 0x000fe20000000a08 */
[----:B------:R-:W-:Y:S01]  /*1460*/  BSSY.RECONVERGENT B1, `(.L_x_8) ;  /* 0x000003c000017945 */ /* 0x000fe20003800200 */
[----:B------:R-:W1:Y:S01]  /*1470*/  MUFU.RCP64H R9, R29 ;  /* 0x0000001d00097308 */ /* 0x000e620000001800 */
[----:B------:R-:W-:Y:S01]  /*1480*/  IMAD.MOV.U32 R8, RZ, RZ, 0x1 ;  /* 0x00000001ff087424 */ /* 0x000fe200078e00ff */
[----:B------:R-:W-:Y:S01]  /*1490*/  DFMA R12, R32, UR4, R12 ;  /* 0x00000004200c7c2b */ /* 0x000fe2000800000c */
[----:B------:R-:W-:Y:S01]  /*14a0*/  UMOV UR4, 0x15ff7e07 ;  /* 0x15ff7e0700047882 */ /* 0x000fe20000000000 */
[----:B------:R-:W-:-:S02]  /*14b0*/  UMOV UR5, 0x3ec71de7 ;  /* 0x3ec71de700057882 */ /* 0x000fc40000000000 */
[----:B------:R-:W-:Y:S02]  /*14c0*/  DFMA R36, |R4|, R6, R36 ;  /* 0x000000060424722b */ /* 0x000fe40000000224 */
[----:B0-----:R-:W-:Y:S02]  /*14d0*/  DADD R6, -R30, 1 ;  /* 0x3ff000001e067429 */ /* 0x001fe40000000100 */
        /* <DEDUP_REMOVED lines=23> */
[----:B------:R-:W-:Y:S02]  /*1650*/  UMOV UR5, 0x4017afb4 ;  /* 0x4017afb400057882 */ /* 0x000fe40000000000 */
[----:B------:R-:W-:-:S04]  /*1660*/  DSETP.GE.AND P0, PT, |R4|, UR4, PT ;  /* 0x0000000404007e2a */ /* 0x000fc8000bf06200 */
[----:B------:R-:W-:-:S08]  /*1670*/  DMUL R12, R32, R12 ;  /* 0x0000000c200c7228 */ /* 0x000fd00000000000 */
[----:B------:R-:W-:Y:S02]  /*1680*/  DFMA R12, R32, R12, -R36 ;  /* 0x0000000c200c722b */ /* 0x000fe40000000824 */
[----:B-1----:R-:W-:-:S06]  /*1690*/  DFMA R36, -R28, R8, 1 ;  /* 0x3ff000001c24742b */ /* 0x002fcc0000000108 */
[----:B------:R-:W-:Y:S02]  /*16a0*/  DADD R12, R32, R12 ;  /* 0x00000000200c7229 */ /* 0x000fe4000000000c */
[----:B------:R-:W-:-:S06]  /*16b0*/  DFMA R36, R36, R36, R36 ;  /* 0x000000242424722b */ /* 0x000fcc0000000024 */
[----:B------:R-:W-:Y:S02]  /*16c0*/  DFMA R6, R30, -R12, R6 ;  /* 0x8000000c1e06722b */ /* 0x000fe40000000006 */
[----:B------:R-:W-:-:S08]  /*16d0*/  DFMA R36, R8, R36, R8 ;  /* 0x000000240824722b */ /* 0x000fd00000000008 */
[----:B------:R-:W-:Y:S01]  /*16e0*/  FSEL R4, R7, 1.875, !P0 ;  /* 0x3ff0000007047808 */ /* 0x000fe20004000000 */
[----:B------:R-:W-:Y:S01]  /*16f0*/  DFMA R8, -R28, R36, 1 ;  /* 0x3ff000001c08742b */ /* 0x000fe20000000124 */
[----:B------:R-:W-:Y:S02]  /*1700*/  FSEL R6, R6, RZ, !P0 ;  /* 0x000000ff06067208 */ /* 0x000fe40004000000 */
[----:B------:R-:W-:-:S05]  /*1710*/  LOP3.LUT R7, R4, 0x80000000, R5, 0xb8, !PT ;  /* 0x8000000004077812 */ /* 0x000fca00078eb805 */
[----:B------:R-:W-:Y:S02]  /*1720*/  DFMA R8, R36, R8, R36 ;  /* 0x000000082408722b */ /* 0x000fe40000000024 */
[----:B------:R-:W-:-:S08]  /*1730*/  DFMA R6, R10, R24, R6 ;  /* 0x000000180a06722b */ /* 0x000fd00000000006 */
[----:B------:R-:W-:-:S08]  /*1740*/  DMUL R10, R6, -R8 ;  /* 0x80000008060a7228 */ /* 0x000fd00000000000 */
[----:B------:R-:W-:-:S08]  /*1750*/  DFMA R4, -R28, R10, -R6 ;  /* 0x0000000a1c04722b */ /* 0x000fd00000000906 */
[----:B------:R-:W-:Y:S02]  /*1760*/  DFMA R10, R8, R4, R10 ;  /* 0x00000004080a722b */ /* 0x000fe4000000000a */
[----:B------:R-:W-:-:S08]  /*1770*/  DADD R4, -RZ, -R6 ;  /* 0x00000000ff047229 */ /* 0x000fd00000000906 */
[----:B------:R-:W-:Y:S02]  /*1780*/  FFMA R0, RZ, R29, R11 ;  /* 0x0000001dff007223 */ /* 0x000fe4000000000b */
[----:B------:R-:W-:-:S03]  /*1790*/  FSETP.GEU.AND P2, PT, |R5|, 6.5827683646048100446e-37, PT ;  /* 0x036000000500780b */ /* 0x000fc60003f4e200 */
[----:B------:R-:W-:-:S13]  /*17a0*/  FSETP.GT.AND P0, PT, |R0|, 1.469367938527859385e-39, PT ;  /* 0x001000000000780b */ /* 0x000fda0003f04200 */
[----:B------:R-:W-:Y:S05]  /*17b0*/  @P0 BRA P2, `(.L_x_9) ;  /* 0x0000000000180947 */ /* 0x000fea0001000000 */
[----:B------:R-:W-:Y:S01]  /*17c0*/  MOV R10, R4 ;  /* 0x00000004000a7202 */ /* 0x000fe20000000f00 */
[----:B------:R-:W-:Y:S01]  /*17d0*/  IMAD.MOV.U32 R11, RZ, RZ, R5 ;  /* 0x000000ffff0b7224 */ /* 0x000fe200078e0005 */
[----:B------:R-:W-:Y:S01]  /*17e0*/  MOV R0, 0x1820 ;  /* 0x0000182000007802 */ /* 0x000fe20000000f00 */
[----:B------:R-:W-:Y:S02]  /*17f0*/  IMAD.MOV.U32 R40, RZ, RZ, R28 ;  /* 0x000000ffff287224 */ /* 0x000fe400078e001c */
[----:B------:R-:W-:-:S07]  /*1800*/  IMAD.MOV.U32 R41, RZ, RZ, R29 ;  /* 0x000000ffff297224 */ /* 0x000fce00078e001d */
[----:B------:R-:W-:Y:S05]  /*1810*/  CALL.REL.NOINC `($__internal_0_$__cuda_sm20_div_rn_f64_full) ;  /* 0x0000001000107944 */ /* 0x000fea0003c00000 */
.L_x_9:
[----:B------:R-:W-:Y:S05]  /*1820*/  BSYNC.RECONVERGENT B1 ;  /* 0x0000000000017941 */ /* 0x000fea0003800200 */
.L_x_8:
[----:B------:R-:W0:Y:S01]  /*1830*/  MUFU.RCP64H R5, R27 ;  /* 0x0000001b00057308 */ /* 0x000e220000001800 */
[----:B------:R-:W-:Y:S01]  /*1840*/  IMAD.MOV.U32 R4, RZ, RZ, 0x1 ;  /* 0x00000001ff047424 */ /* 0x000fe200078e00ff */
[----:B------:R-:W-:Y:S01]  /*1850*/  FSETP.GEU.AND P2, PT, |R17|, 6.5827683646048100446e-37, PT ;  /* 0x036000001100780b */ /* 0x000fe20003f4e200 */
[----:B------:R-:W-:Y:S01]  /*1860*/  BSSY.RECONVERGENT B1, `(.L_x_10) ;  /* 0x0000016000017945 */ /* 0x000fe20003800200 */
[----:B------:R-:W-:Y:S02]  /*1870*/  FSEL R30, R10, RZ, P1 ;  /* 0x000000ff0a1e7208 */ /* 0x000fe40000800000 */
[----:B------:R-:W-:Y:S01]  /*1880*/  FSEL R31, R11, RZ, P1 ;  /* 0x000000ff0b1f7208 */ /* 0x000fe20000800000 */
[----:B0-----:R-:W-:-:S08]  /*1890*/  DFMA R6, -R26, R4, 1 ;  /* 0x3ff000001a06742b */ /* 0x001fd00000000104 */
[----:B------:R-:W-:-:S08]  /*18a0*/  DFMA R6, R6, R6, R6 ;  /* 0x000000060606722b */ /* 0x000fd00000000006 */
[----:B------:R-:W-:-:S08]  /*18b0*/  DFMA R6, R4, R6, R4 ;  /* 0x000000060406722b */ /* 0x000fd00000000004 */
[----:B------:R-:W-:-:S08]  /*18c0*/  DFMA R4, -R26, R6, 1 ;  /* 0x3ff000001a04742b */ /* 0x000fd00000000106 */
[----:B------:R-:W-:-:S08]  /*18d0*/  DFMA R4, R6, R4, R6 ;  /* 0x000000040604722b */ /* 0x000fd00000000006 */
[----:B------:R-:W-:-:S08]  /*18e0*/  DMUL R6, R16, R4 ;  /* 0x0000000410067228 */ /* 0x000fd00000000000 */
[----:B------:R-:W-:-:S08]  /*18f0*/  DFMA R8, -R26, R6, R16 ;  /* 0x000000061a08722b */ /* 0x000fd00000000110 */
[----:B------:R-:W-:-:S10]  /*1900*/  DFMA R4, R4, R8, R6 ;  /* 0x000000080404722b */ /* 0x000fd40000000006 */
[----:B------:R-:W-:-:S05]  /*1910*/  FFMA R0, RZ, R27, R5 ;  /* 0x0000001bff007223 */ /* 0x000fca0000000005 */
        /* <DEDUP_REMOVED lines=8> */
[----:B------:R-:W-:Y:S01]  /*19a0*/  IMAD.MOV.U32 R4, RZ, RZ, R10 ;  /* 0x000000ffff047224 */ /* 0x000fe200078e000a */
[----:B------:R-:W-:-:S07]  /*19b0*/  MOV R5, R11 ;  /* 0x0000000b00057202 */ /* 0x000fce0000000f00 */
.L_x_11:
[----:B------:R-:W-:Y:S05]  /*19c0*/  BSYNC.RECONVERGENT B1 ;  /* 0x0000000000017941 */ /* 0x000fea0003800200 */
.L_x_10:
[----:B------:R-:W0:Y:S01]  /*19d0*/  MUFU.RCP64H R7, R27 ;  /* 0x0000001b00077308 */ /* 0x000e220000001800 */
[----:B------:R-:W-:Y:S01]  /*19e0*/  IMAD.MOV.U32 R6, RZ, RZ, 0x1 ;  /* 0x00000001ff067424 */ /* 0x000fe200078e00ff */
[----:B------:R-:W-:Y:S01]  /*19f0*/  FSETP.GEU.AND P2, PT, |R19|, 6.5827683646048100446e-37, PT ;  /* 0x036000001300780b */ /* 0x000fe20003f4e200 */
[----:B------:R-:W-:Y:S04]  /*1a00*/  BSSY.RECONVERGENT B1, `(.L_x_12) ;  /* 0x0000014000017945 */ /* 0x000fe80003800200 */
        /* <DEDUP_REMOVED lines=11> */
[----:B------:R-:W-:Y:S01]  /*1ac0*/  IMAD.MOV.U32 R10, RZ, RZ, R18 ;  /* 0x000000ffff0a7224 */ /* 0x000fe200078e0012 */
[----:B------:R-:W-:Y:S01]  /*1ad0*/  MOV R41, R27 ;  /* 0x0000001b00297202 */ /* 0x000fe20000000f00 */
[----:B------:R-:W-:Y:S01]  /*1ae0*/  IMAD.MOV.U32 R11, RZ, RZ, R19 ;  /* 0x000000ffff0b7224 */ /* 0x000fe200078e0013 */
[----:B------:R-:W-:Y:S01]  /*1af0*/  MOV R0, 0x1b20 ;  /* 0x00001b2000007802 */ /* 0x000fe20000000f00 */
[----:B------:R-:W-:-:S07]  /*1b00*/  IMAD.MOV.U32 R40, RZ, RZ, R26 ;  /* 0x000000ffff287224 */ /* 0x000fce00078e001a */
[----:B------:R-:W-:Y:S05]  /*1b10*/  CALL.REL.NOINC `($__internal_0_$__cuda_sm20_div_rn_f64_full) ;  /* 0x0000000c00507944 */ /* 0x000fea0003c00000 */
[----:B------:R-:W-:Y:S02]  /*1b20*/  IMAD.MOV.U32 R6, RZ, RZ, R10 ;  /* 0x000000ffff067224 */ /* 0x000fe400078e000a */
[----:B------:R-:W-:-:S07]  /*1b30*/  IMAD.MOV.U32 R7, RZ, RZ, R11 ;  /* 0x000000ffff077224 */ /* 0x000fce00078e000b */
.L_x_13:
[----:B------:R-:W-:Y:S05]  /*1b40*/  BSYNC.RECONVERGENT B1 ;  /* 0x0000000000017941 */ /* 0x000fea0003800200 */
.L_x_12:
        /* <DEDUP_REMOVED lines=23> */
.L_x_15:
[----:B------:R-:W-:Y:S05]  /*1cc0*/  BSYNC.RECONVERGENT B1 ;  /* 0x0000000000017941 */ /* 0x000fea0003800200 */
.L_x_14:
[----:B------:R-:W0:Y:S01]  /*1cd0*/  LDCU.64 UR4, c[0x0][0x380] ;  /* 0x00007000ff0477ac */ /* 0x000e220008000a00 */
[----:B------:R-:W1:Y:S01]  /*1ce0*/  LDC.64 R12, c[0x0][0x388] ;  /* 0x0000e200ff0c7b82 */ /* 0x000e620000000a00 */
[C---:B------:R-:W-:Y:S01]  /*1cf0*/  DMUL R10, R30.reuse, R4 ;  /* 0x000000041e0a7228 */ /* 0x040fe20000000000 */
[----:B------:R-:W2:Y:S01]  /*1d00*/  LDCU UR6, c[0x0][0x3b8] ;  /* 0x00007700ff0677ac */ /* 0x000ea20008000800 */
[C---:B------:R-:W-:Y:S02]  /*1d10*/  DMUL R32, R30.reuse, R6 ;  /* 0x000000061e207228 */ /* 0x040fe40000000000 */
[----:B------:R-:W-:Y:S01]  /*1d20*/  DMUL R36, R30, R8 ;  /* 0x000000081e247228 */ /* 0x000fe20000000000 */
[----:B0-----:R-:W-:Y:S01]  /*1d30*/  ISETP.NE.U32.AND P0, PT, RZ, UR4, PT ;  /* 0x00000004ff007c0c */ /* 0x001fe2000bf05070 */
[----:B--2---:R-:W-:-:S03]  /*1d40*/  IMAD R15, R34, UR6, R15 ;  /* 0x00000006220f7c24 */ /* 0x004fc6000f8e020f */
[----:B------:R-:W-:Y:S01]  /*1d50*/  ISETP.NE.AND.EX P0, PT, RZ, UR5, PT, P0 ;  /* 0x00000005ff007c0c */ /* 0x000fe2000bf05300 */
[----:B------:R-:W-:-:S04]  /*1d60*/  IMAD R15, R15, 0x3, RZ ;  /* 0x000000030f0f7824 */ /* 0x000fc800078e02ff */
[----:B-1----:R-:W-:-:S05]  /*1d70*/  IMAD.WIDE R12, R15, 0x8, R12 ;  /* 0x000000080f0c7825 */ /* 0x002fca00078e020c */
[----:B------:R0:W-:Y:S04]  /*1d80*/  STG.E.64 desc[UR8][R12.64], R10 ;  /* 0x0000000a0c007986 */ /* 0x0001e8000c101b08 */
[----:B------:R0:W-:Y:S04]  /*1d90*/  STG.E.64 desc[UR8][R12.64+0x8], R32 ;  /* 0x000008200c007986 */ /* 0x0001e8000c101b08 */
[----:B------:R0:W-:Y:S01]  /*1da0*/  STG.E.64 desc[UR8][R12.64+0x10], R36 ;  /* 0x000010240c007986 */ /* 0x0001e2000c101b08 */
[----:B------:R-:W-:Y:S05]  /*1db0*/  @!P0 EXIT ;  /* 0x000000000000894d */ /* 0x000fea0003800000 */
[----:B0-----:R-:W0:Y:S02]  /*1dc0*/  LDC.64 R10, c[0x0][0x398] ;  /* 0x0000e600ff0a7b82 */ /* 0x001e240000000a00 */
[----:B0-----:R-:W-:-:S05]  /*1dd0*/  IMAD.WIDE.U32 R10, R35, 0x8, R10 ;  /* 0x00000008230a7825 */ /* 0x001fca00078e000a */
[----:B------:R-:W2:Y:S04]  /*1de0*/  LDG.E.64 R32, desc[UR8][R10.64+0x8] ;  /* 0x000008080a207981 */ /* 0x000ea8000c1e1b00 */
[----:B------:R-:W3:Y:S04]  /*1df0*/  LDG.E.64 R34, desc[UR8][R10.64] ;  /* 0x000000080a227981 */ /* 0x000ee8000c1e1b00 */
[----:B------:R0:W4:Y:S01]  /*1e00*/  LDG.E.64 R36, desc[UR8][R10.64+0x10] ;  /* 0x000010080a247981 */ /* 0x000122000c1e1b00 */
[----:B------:R-:W1:Y:S01]  /*1e10*/  MUFU.RCP64H R13, 1.77245330810546875 ;  /* 0x3ffc5bf8000d7908 */ /* 0x000e620000001800 */
[----:B------:R-:W-:Y:S01]  /*1e20*/  MOV R40, 0x91b4ef6a ;  /* 0x91b4ef6a00287802 */ /* 0x000fe20000000f00 */
[----:B------:R-:W-:Y:S01]  /*1e30*/  IMAD.MOV.U32 R41, RZ, RZ, 0x3ffc5bf8 ;  /* 0x3ffc5bf8ff297424 */ /* 0x000fe200078e00ff */
[----:B------:R-:W-:Y:S01]  /*1e40*/  BSSY.RECONVERGENT B1, `(.L_x_16) ;  /* 0x000001a000017945 */ /* 0x000fe20003800200 */
[----:B------:R-:W-:-:S06]  /*1e50*/  IMAD.MOV.U32 R12, RZ, RZ, 0x1 ;  /* 0x00000001ff0c7424 */ /* 0x000fcc00078e00ff */
[----:B-1----:R-:W-:-:S08]  /*1e60*/  DFMA R38, R12, -R40, 1 ;  /* 0x3ff000000c26742b */ /* 0x002fd00000000828 */
[----:B------:R-:W-:-:S08]  /*1e70*/  DFMA R38, R38, R38, R38 ;  /* 0x000000262626722b */ /* 0x000fd00000000026 */
[----:B------:R-:W-:Y:S02]  /*1e80*/  DFMA R38, R12, R38, R12 ;  /* 0x000000260c26722b */ /* 0x000fe4000000000c */
[----:B------:R-:W-:-:S06]  /*1e90*/  DMUL R12, R22, 4 ;  /* 0x40100000160c7828 */ /* 0x000fcc0000000000 */
[----:B------:R-:W-:Y:S02]  /*1ea0*/  DFMA R22, R38, -R40, 1 ;  /* 0x3ff000002616742b */ /* 0x000fe40000000828 */
[----:B------:R-:W-:-:S06]  /*1eb0*/  DMUL R12, R12, R2 ;  /* 0x000000020c0c7228 */ /* 0x000fcc0000000000 */
[----:B------:R-:W-:-:S04]  /*1ec0*/  DFMA R22, R38, R22, R38 ;  /* 0x000000162616722b */ /* 0x000fc80000000026 */
[----:B------:R-:W-:-:S04]  /*1ed0*/  FSETP.GEU.AND P2, PT, |R13|, 6.5827683646048100446e-37, PT ;  /* 0x036000000d00780b */ /* 0x000fc80003f4e200 */
[----:B0-----:R-:W-:-:S08]  /*1ee0*/  DMUL R10, R12, R22 ;  /* 0x000000160c0a7228 */ /* 0x001fd00000000000 */
[----:B------:R-:W-:-:S08]  /*1ef0*/  DFMA R2, R10, -R40, R12 ;  /* 0x800000280a02722b */ /* 0x000fd0000000000c */
[----:B------:R-:W-:Y:S02]  /*1f00*/  DFMA R10, R22, R2, R10 ;  /* 0x00000002160a722b */ /* 0x000fe4000000000a */
[----:B------:R-:W-:-:S08]  /*1f10*/  DMUL R2, R26, R28 ;  /* 0x0000001c1a027228 */ /* 0x000fd00000000000 */
[----:B------:R-:W-:-:S05]  /*1f20*/  FFMA R0, RZ, 1.9715566635131835938, R11 ;  /* 0x3ffc5bf8ff007823 */ /* 0x000fca000000000b */
[----:B------:R-:W-:Y:S01]  /*1f30*/  FSETP.GT.AND P0, PT, |R0|, 1.469367938527859385e-39, PT ;  /* 0x001000000000780b */ /* 0x000fe20003f04200 */
[----:B--2---:R-:W-:-:S08]  /*1f40*/  DMUL R18, R18, R32 ;  /* 0x0000002012127228 */ /* 0x004fd00000000000 */
[----:B---3--:R-:W-:-:S08]  /*1f50*/  DFMA R18, R16, R34, R18 ;  /* 0x000000221012722b */ /* 0x008fd00000000012 */
[----:B----4-:R-:W-:Y:S01]  /*1f60*/  DFMA R20, R20, R36, R18 ;  /* 0x000000241414722b */ /* 0x010fe20000000012 */
[----:B------:R-:W-:Y:S10]  /*1f70*/  @P0 BRA P2, `(.L_x_17) ;  /* 0x0000000000180947 */ /* 0x000ff40001000000 */
[----:B------:R-:W-:Y:S01]  /*1f80*/  IMAD.MOV.U32 R10, RZ, RZ, R12 ;  /* 0x000000ffff0a7224 */ /* 0x000fe200078e000c */
[----:B------:R-:W-:Y:S01]  /*1f90*/  MOV R40, 0x91b4ef6a ;  /* 0x91b4ef6a00287802 */ /* 0x000fe20000000f00 */
[----:B------:R-:W-:Y:S01]  /*1fa0*/  IMAD.MOV.U32 R11, RZ, RZ, R13 ;  /* 0x000000ffff0b7224 */ /* 0x000fe200078e000d */
[----:B------:R-:W-:Y:S01]  /*1fb0*/  MOV R0, 0x1fe0 ;  /* 0x00001fe000007802 */ /* 0x000fe20000000f00 */
[----:B------:R-:W-:-:S07]  /*1fc0*/  IMAD.MOV.U32 R41, RZ, RZ, 0x3ffc5bf8 ;  /* 0x3ffc5bf8ff297424 */ /* 0x000fce00078e00ff */
[----:B------:R-:W-:Y:S05]  /*1fd0*/  CALL.REL.NOINC `($__internal_0_$__cuda_sm20_div_rn_f64_full) ;  /* 0x0000000800207944 */ /* 0x000fea0003c00000 */
.L_x_17:
[----:B------:R-:W-:Y:S05]  /*1fe0*/  BSYNC.RECONVERGENT B1 ;  /* 0x0000000000017941 */ /* 0x000fea0003800200 */
.L_x_16:
[----:B------:R-:W0:Y:S01]  /*1ff0*/  MUFU.RCP64H R13, R3 ;  /* 0x00000003000d7308 */ /* 0x000e220000001800 */
[----:B------:R-:W-:Y:S01]  /*2000*/  IMAD.MOV.U32 R12, RZ, RZ, 0x1 ;  /* 0x00000001ff0c7424 */ /* 0x000fe200078e00ff */
[----:B------:R-:W-:Y:S01]  /*2010*/  DMUL R10, R10, R24 ;  /* 0x000000180a0a7228 */ /* 0x000fe20000000000 */
[----:B------:R-:W-:Y:S07]  /*2020*/  BSSY.RECONVERGENT B1, `(.L_x_18) ;  /* 0x0000014000017945 */ /* 0x000fee0003800200 */
[----:B------:R-:W-:-:S02]  /*2030*/  DMUL R18, R20, R10 ;  /* 0x0000000a14127228 */ /* 0x000fc40000000000 */
[----:B0-----:R-:W-:-:S08]  /*2040*/  DFMA R16, -R2, R12, 1 ;  /* 0x3ff000000210742b */ /* 0x001fd0000000010c */
[----:B------:R-:W-:Y:S01]  /*2050*/  FSETP.GEU.AND P2, PT, |R19|, 6.5827683646048100446e-37, PT ;  /* 0x036000001300780b */ /* 0x000fe20003f4e200 */
        /* <DEDUP_REMOVED lines=16> */
.L_x_19:
[----:B------:R-:W-:Y:S05]  /*2160*/  BSYNC.RECONVERGENT B1 ;  /* 0x0000000000017941 */ /* 0x000fea0003800200 */
.L_x_18:
[----:B------:R-:W0:Y:S01]  /*2170*/  MUFU.RCP64H R3, R29 ;  /* 0x0000001d00037308 */ /* 0x000e220000001800 */
[----:B------:R-:W-:Y:S01]  /*2180*/  IMAD.MOV.U32 R2, RZ, RZ, 0x1 ;  /* 0x00000001ff027424 */ /* 0x000fe200078e00ff */
[----:B------:R-:W-:Y:S01]  /*2190*/  DMUL R20, R20, 3 ;  /* 0x4008000014147828 */ /* 0x000fe20000000000 */
[----:B------:R-:W-:Y:S09]  /*21a0*/  BSSY.RECONVERGENT B1, `(.L_x_20) ;  /* 0x0000017000017945 */ /* 0x000ff20003800200 */
[----:B------:R-:W-:Y:S01]  /*21b0*/  FSETP.GEU.AND P2, PT, |R21|, 6.5827683646048100446e-37, PT ;  /* 0x036000001500780b */ /* 0x000fe20003f4e200 */
[----:B0-----:R-:W-:-:S08]  /*21c0*/  DFMA R12, -R28, R2, 1 ;  /* 0x3ff000001c0c742b */ /* 0x001fd00000000102 */
[----:B------:R-:W-:-:S08]  /*21d0*/  DFMA R12, R12, R12, R12 ;  /* 0x0000000c0c0c722b */ /* 0x000fd0000000000c */
[----:B------:R-:W-:-:S08]  /*21e0*/  DFMA R12, R2, R12, R2 ;  /* 0x0000000c020c722b */ /* 0x000fd00000000002 */
[----:B------:R-:W-:-:S08]  /*21f0*/  DFMA R2, -R28, R12, 1 ;  /* 0x3ff000001c02742b */ /* 0x000fd0000000010c */
[----:B------:R-:W-:-:S08]  /*2200*/  DFMA R12, R12, R2, R12 ;  /* 0x000000020c0c722b */ /* 0x000fd0000000000c */
[----:B------:R-:W-:-:S08]  /*2210*/  DMUL R16, R12, R20 ;  /* 0x000000140c107228 */ /* 0x000fd00000000000 */
[----:B------:R-:W-:-:S08]  /*2220*/  DFMA R2, -R28, R16, R20 ;  /* 0x000000101c02722b */ /* 0x000fd00000000114 */
[----:B------:R-:W-:Y:S01]  /*2230*/  DFMA R16, R12, R2, R16 ;  /* 0x000000020c10722b */ /* 0x000fe20000000010 */
[----:B------:R-:W-:Y:S02]  /*2240*/  FSEL R2, R10, RZ, P1 ;  /* 0x000000ff0a027208 */ /* 0x000fe40000800000 */
[----:B------:R-:W-:-:S07]  /*2250*/  FSEL R3, R11, RZ, P1 ;  /* 0x000000ff0b037208 */ /* 0x000fce0000800000 */
        /* <DEDUP_REMOVED lines=11> */
.L_x_21:
[----:B------:R-:W-:Y:S05]  /*2310*/  BSYNC.RECONVERGENT B1 ;  /* 0x0000000000017941 */ /* 0x000fea0003800200 */
.L_x_20:
        /* <DEDUP_REMOVED lines=11> */
[----:B------:R-:W-:Y:S02]  /*23d0*/  DFMA R10, R18, R12, R10 ;  /* 0x0000000c120a722b */ /* 0x000fe4000000000a */
[----:B------:R-:W-:-:S08]  /*23e0*/  DMUL R18, R16, R4 ;  /* 0x0000000410127228 */ /* 0x000fd00000000000 */
        /* <DEDUP_REMOVED lines=9> */
.L_x_23:
[----:B------:R-:W-:Y:S05]  /*2480*/  BSYNC.RECONVERGENT B1 ;  /* 0x0000000000017941 */ /* 0x000fea0003800200 */
.L_x_22:
[----:B------:R-:W0:Y:S01]  /*2490*/  MUFU.RCP64H R13, R27 ;  /* 0x0000001b000d7308 */ /* 0x000e220000001800 */
[----:B------:R-:W-:Y:S01]  /*24a0*/  IMAD.MOV.U32 R12, RZ, RZ, 0x1 ;  /* 0x00000001ff0c7424 */ /* 0x000fe200078e00ff */
[----:B------:R-:W1:Y:S01]  /*24b0*/  LDC.64 R22, c[0x0][0x380] ;  /* 0x0000e000ff167b82 */ /* 0x000e620000000a00 */
[----:B------:R-:W-:Y:S01]  /*24c0*/  DADD R18, R18, -R10 ;  /* 0x0000000012127229 */ /* 0x000fe2000000080a */
[----:B------:R-:W-:Y:S01]  /*24d0*/  FSETP.GEU.AND P1, PT, |R33|, 6.5827683646048100446e-37, PT ;  /* 0x036000002100780b */ /* 0x000fe20003f2e200 */
[----:B------:R-:W-:Y:S06]  /*24e0*/  BSSY.RECONVERGENT B1, `(.L_x_24) ;  /* 0x0000017000017945 */ /* 0x000fec0003800200 */
[----:B------:R-:W-:-:S02]  /*24f0*/  DMUL R18, R30, R18 ;  /* 0x000000121e127228 */ /* 0x000fc40000000000 */
[----:B0-----:R-:W-:-:S08]  /*2500*/  DFMA R20, -R26, R12, 1 ;  /* 0x3ff000001a14742b */ /* 0x001fd0000000010c */
[----:B------:R-:W-:-:S08]  /*2510*/  DFMA R20, R20, R20, R20 ;  /* 0x000000141414722b */ /* 0x000fd00000000014 */
[----:B------:R-:W-:-:S08]  /*2520*/  DFMA R20, R12, R20, R12 ;  /* 0x000000140c14722b */ /* 0x000fd0000000000c */
[----:B------:R-:W-:-:S08]  /*2530*/  DFMA R12, -R26, R20, 1 ;  /* 0x3ff000001a0c742b */ /* 0x000fd00000000114 */
[----:B------:R-:W-:Y:S02]  /*2540*/  DFMA R24, R20, R12, R20 ;  /* 0x0000000c1418722b */ /* 0x000fe40000000014 */
[----:B------:R-:W-:Y:S01]  /*2550*/  DFMA R12, R2, R4, R18 ;  /* 0x00000004020c722b */ /* 0x000fe20000000012 */
[----:B-1----:R-:W-:Y:S01]  /*2560*/  IMAD.WIDE R18, R15, 0x8, R22 ;  /* 0x000000080f127825 */ /* 0x002fe200078e0216 */
[----:B------:R-:W-:-:S04]  /*2570*/  DMUL R4, R16, R6 ;  /* 0x0000000610047228 */ /* 0x000fc80000000000 */
[----:B------:R-:W-:Y:S01]  /*2580*/  DMUL R10, R24, R32 ;  /* 0x00000020180a7228 */ /* 0x000fe20000000000 */
[----:B------:R0:W-:Y:S07]  /*2590*/  STG.E.64 desc[UR8][R18.64], R12 ;  /* 0x0000000c12007986 */ /* 0x0001ee000c101b08 */
[----:B------:R-:W-:-:S08]  /*25a0*/  DFMA R20, -R26, R10, R32 ;  /* 0x0000000a1a14722b */ /* 0x000fd00000000120 */
[----:B------:R-:W-:-:S10]  /*25b0*/  DFMA R10, R24, R20, R10 ;  /* 0x00000014180a722b */ /* 0x000fd4000000000a */
[----:B------:R-:W-:-:S05]  /*25c0*/  FFMA R0, RZ, R27, R11 ;  /* 0x0000001bff007223 */ /* 0x000fca000000000b */
[----:B------:R-:W-:-:S13]  /*25d0*/  FSETP.GT.AND P0, PT, |R0|, 1.469367938527859385e-39, PT ;  /* 0x001000000000780b */ /* 0x000fda0003f04200 */
[----:B0-----:R-:W-:Y:S05]  /*25e0*/  @P0 BRA P1, `(.L_x_25) ;  /* 0x0000000000180947 */ /* 0x001fea0000800000 */
[----:B------:R-:W-:Y:S01]  /*25f0*/  MOV R10, R32 ;  /* 0x00000020000a7202 */ /* 0x000fe20000000f00 */
[----:B------:R-:W-:Y:S01]  /*2600*/  IMAD.MOV.U32 R11, RZ, RZ, R33 ;  /* 0x000000ffff0b7224 */ /* 0x000fe200078e0021 */
[----:B------:R-:W-:Y:S01]  /*2610*/  MOV R0, 0x2650 ;  /* 0x0000265000007802 */ /* 0x000fe20000000f00 */
[----:B------:R-:W-:Y:S02]  /*2620*/  IMAD.MOV.U32 R40, RZ, RZ, R26 ;  /* 0x000000ffff287224 */ /* 0x000fe400078e001a */
[----:B------:R-:W-:-:S07]  /*2630*/  IMAD.MOV.U32 R41, RZ, RZ, R27 ;  /* 0x000000ffff297224 */ /* 0x000fce00078e001b */
[----:B------:R-:W-:Y:S05]  /*2640*/  CALL.REL.NOINC `($__internal_0_$__cuda_sm20_div_rn_f64_full) ;  /* 0x0000000000847944 */ /* 0x000fea0003c00000 */
.L_x_25:
[----:B------:R-:W-:Y:S05]  /*2650*/  BSYNC.RECONVERGENT B1 ;  /* 0x0000000000017941 */ /* 0x000fea0003800200 */
.L_x_24:
[----:B------:R-:W0:Y:S01]  /*2660*/  MUFU.RCP64H R13, R27 ;  /* 0x0000001b000d7308 */ /* 0x000e220000001800 */
[----:B------:R-:W-:Y:S01]  /*2670*/  IMAD.MOV.U32 R12, RZ, RZ, 0x1 ;  /* 0x00000001ff0c7424 */ /* 0x000fe200078e00ff */
[----:B------:R-:W-:Y:S01]  /*2680*/  DADD R4, R4, -R10 ;  /* 0x0000000004047229 */ /* 0x000fe2000000080a */
[----:B------:R-:W-:Y:S01]  /*2690*/  FSETP.GEU.AND P1, PT, |R37|, 6.5827683646048100446e-37, PT ;  /* 0x036000002500780b */ /* 0x000fe20003f2e200 */
[----:B------:R-:W-:Y:S01]  /*26a0*/  BSSY.RECONVERGENT B1, `(.L_x_26) ;  /* 0x0000016000017945 */ /* 0x000fe20003800200 */
[----:B------:R-:W-:-:S05]  /*26b0*/  DMUL R16, R16, R8 ;  /* 0x0000000810107228 */ /* 0x000fca0000000000 */
[----:B------:R-:W-:Y:S02]  /*26c0*/  DMUL R4, R30, R4 ;  /* 0x000000041e047228 */ /* 0x000fe40000000000 */
[----:B0-----:R-:W-:-:S06]  /*26d0*/  DFMA R14, -R26, R12, 1 ;  /* 0x3ff000001a0e742b */ /* 0x001fcc000000010c */
[----:B------:R-:W-:Y:S02]  /*26e0*/  DFMA R4, R2, R6, R4 ;  /* 0x000000060204722b */ /* 0x000fe40000000004 */
[----:B------:R-:W-:-:S05]  /*26f0*/  DFMA R14, R14, R14, R14 ;  /* 0x0000000e0e0e722b */ /* 0x000fca000000000e */
[----:B------:R0:W-:Y:S03]  /*2700*/  STG.E.64 desc[UR8][R18.64+0x8], R4 ;  /* 0x0000080412007986 */ /* 0x0001e6000c101b08 */
        /* <DEDUP_REMOVED lines=15> */
.L_x_27:
[----:B------:R-:W-:Y:S05]  /*2800*/  BSYNC.RECONVERGENT B1 ;  /* 0x0000000000017941 */ /* 0x000fea0003800200 */
.L_x_26:
[----:B------:R-:W-:-:S08]  /*2810*/  DADD R16, R16, -R10 ;  /* 0x0000000010107229 */ /* 0x000fd0000000080a */
[----:B------:R-:W-:-:S08]  /*2820*/  DMUL R16, R30, R16 ;  /* 0x000000101e107228 */ /* 0x000fd00000000000 */
[----:B------:R-:W-:-:S07]  /*2830*/  DFMA R16, R2, R8, R16 ;  /* 0x000000080210722b */ /* 0x000fce0000000010 */
[----:B------:R-:W-:Y:S01]  /*2840*/  STG.E.64 desc[UR8][R18.64+0x10], R16 ;  /* 0x0000101012007986 */ /* 0x000fe2000c101b08 */
[----:B------:R-:W-:Y:S05]  /*2850*/  EXIT ;  /* 0x000000000000794d */ /* 0x000fea0003800000 */
        .weak           $__internal_0_$__cuda_sm20_div_rn_f64_full
        .type           $__internal_0_$__cuda_sm20_div_rn_f64_full,@function
        .size           $__internal_0_$__cuda_sm20_div_rn_f64_full,($__internal_1_$__cuda_sm20_dsqrt_rn_f64_mediumpath_v1 - $__internal_0_$__cuda_sm20_div_rn_f64_full)
$__internal_0_$__cuda_sm20_div_rn_f64_full:
[C---:B------:R-:W-:Y:S01]  /*2860*/  FSETP.GEU.AND P0, PT, |R41|.reuse, 1.469367938527859385e-39, PT ;  /* 0x001000002900780b */ /* 0x040fe20003f0e200 */
[----:B------:R-:W-:Y:S01]  /*2870*/  IMAD.MOV.U32 R45, RZ, RZ, R11 ;  /* 0x000000ffff2d7224 */ /* 0x000fe200078e000b */
[----:B------:R-:W-:Y:S01]  /*2880*/  LOP3.LUT R38, R41, 0x800fffff, RZ, 0xc0, !PT ;  /* 0x800fffff29267812 */ /* 0x000fe200078ec0ff */
[----:B------:R-:W-:Y:S01]  /*2890*/  IMAD.MOV.U32 R42, RZ, RZ, 0x1 ;  /* 0x00000001ff2a7424 */ /* 0x000fe200078e00ff */
[----:B------:R-:W-:Y:S01]  /*28a0*/  MOV R44, R10 ;  /* 0x0000000a002c7202 */ /* 0x000fe20000000f00 */
[----:B------:R-:W-:Y:S01]  /*28b0*/  BSSY.RECONVERGENT B0, `(.L_x_28) ;  /* 0x0000059000007945 */ /* 0x000fe20003800200 */
[----:B------:R-:W-:Y:S01]  /*28c0*/  LOP3.LUT R39, R38, 0x3ff00000, RZ, 0xfc, !PT ;  /* 0x3ff0000026277812 */ /* 0x000fe200078efcff */
[----:B------:R-:W-:Y:S01]  /*28d0*/  IMAD.MOV.U32 R38, RZ, RZ, R40 ;  /* 0x000000ffff267224 */ /* 0x000fe200078e0028 */
[C---:B------:R-:W-:Y:S02]  /*28e0*/  FSETP.GEU.AND P3, PT, |R45|.reuse, 1.469367938527859385e-39, PT ;  /* 0x001000002d00780b */ /* 0x040fe40003f6e200 */
[----:B------:R-:W-:-:S02]  /*28f0*/  LOP3.LUT R10, R45, 0x7ff00000, RZ, 0xc0, !PT ;  /* 0x7ff000002d0a7812 */ /* 0x000fc400078ec0ff */
[----:B------:R-:W-:Y:S01]  /*2900*/  LOP3.LUT R13, R41, 0x7ff00000, RZ, 0xc0, !PT ;  /* 0x7ff00000290d7812 */ /* 0x000fe200078ec0ff */
[----:B------:R-:W-:-:S03]  /*2910*/  @!P0 DMUL R38, R40, 8.98846567431157953865e+307 ;  /* 0x7fe0000028268828 */ /* 0x000fc60000000000 */
[----:B------:R-:W-:-:S03]  /*2920*/  ISETP.GE.U32.AND P2, PT, R10, R13, PT ;  /* 0x0000000d0a00720c */ /* 0x000fc60003f46070 */
[----:B------:R-:W0:Y:S02]  /*2930*/  MUFU.RCP64H R43, R39 ;  /* 0x00000027002b7308 */ /* 0x000e240000001800 */
[----:B------:R-:W-:Y:S02]  /*2940*/  @!P3 LOP3.LUT R11, R41, 0x7ff00000, RZ, 0xc0, !PT ;  /* 0x7ff00000290bb812 */ /* 0x000fe400078ec0ff */
[----:B------:R-:W-:Y:S02]  /*2950*/  @!P3 MOV R48, RZ ;  /* 0x000000ff0030b202 */ /* 0x000fe40000000f00 */
[----:B------:R-:W-:Y:S01]  /*2960*/  @!P3 ISETP.GE.U32.AND P4, PT, R10, R11, PT ;  /* 0x0000000b0a00b20c */ /* 0x000fe20003f86070 */
[----:B------:R-:W-:Y:S01]  /*2970*/  IMAD.MOV.U32 R11, RZ, RZ, 0x1ca00000 ;  /* 0x1ca00000ff0b7424 */ /* 0x000fe200078e00ff */
[----:B------:R-:W-:-:S04]  /*2980*/  @!P0 LOP3.LUT R13, R39, 0x7ff00000, RZ, 0xc0, !PT ;  /* 0x7ff00000270d8812 */ /* 0x000fc800078ec0ff */
[C---:B------:R-:W-:Y:S02]  /*2990*/  @!P3 SEL R14, R11.reuse, 0x63400000, !P4 ;  /* 0x634000000b0eb807 */ /* 0x040fe40006000000 */
[----:B------:R-:W-:Y:S02]  /*29a0*/  SEL R12, R11, 0x63400000, !P2 ;  /* 0x634000000b0c7807 */ /* 0x000fe40005000000 */
[----:B------:R-:W-:Y:S01]  /*29b0*/  @!P3 LOP3.LUT R14, R14, 0x80000000, R45, 0xf8, !PT ;  /* 0x800000000e0eb812 */ /* 0x000fe200078ef82d */
[----:B0-----:R-:W-:-:S03]  /*29c0*/  DFMA R46, R42, -R38, 1 ;  /* 0x3ff000002a2e742b */ /* 0x001fc60000000826 */
[----:B------:R-:W-:-:S05]  /*29d0*/  @!P3 LOP3.LUT R49, R14, 0x100000, RZ, 0xfc, !PT ;  /* 0x001000000e31b812 */ /* 0x000fca00078efcff */
[----:B------:R-:W-:-:S08]  /*29e0*/  DFMA R46, R46, R46, R46 ;  /* 0x0000002e2e2e722b */ /* 0x000fd0000000002e */
[----:B------:R-:W-:Y:S01]  /*29f0*/  DFMA R42, R42, R46, R42 ;  /* 0x0000002e2a2a722b */ /* 0x000fe2000000002a */
[----:B------:R-:W-:Y:S01]  /*2a00*/  LOP3.LUT R47, R12, 0x800fffff, R45, 0xf8, !PT ;  /* 0x800fffff0c2f7812 */ /* 0x000fe200078ef82d */
[----:B------:R-:W-:Y:S02]  /*2a10*/  IMAD.MOV.U32 R46, RZ, RZ, R44 ;  /* 0x000000ffff2e7224 */ /* 0x000fe400078e002c */
[----:B------:R-:W-:-:S04]  /*2a20*/  IMAD.MOV.U32 R12, RZ, RZ, R10 ;  /* 0x000000ffff0c7224 */ /* 0x000fc800078e000a */
[----:B------:R-:W-:Y:S02]  /*2a30*/  DFMA R50, R42, -R38, 1 ;  /* 0x3ff000002a32742b */ /* 0x000fe40000000826 */
[----:B------:R-:W-:-:S06]  /*2a40*/  @!P3 DFMA R46, R46, 2, -R48 ;  /* 0x400000002e2eb82b */ /* 0x000fcc0000000830 */
[----:B------:R-:W-:-:S04]  /*2a50*/  DFMA R50, R42, R50, R42 ;  /* 0x000000322a32722b */ /* 0x000fc8000000002a */
[----:B------:R-:W-:-:S04]  /*2a60*/  @!P3 LOP3.LUT R12, R47, 0x7ff00000, RZ, 0xc0, !PT ;  /* 0x7ff000002f0cb812 */ /* 0x000fc800078ec0ff */
[----:B------:R-:W-:Y:S01]  /*2a70*/  DMUL R48, R50, R46 ;  /* 0x0000002e32307228 */ /* 0x000fe20000000000 */
[----:B------:R-:W-:-:S05]  /*2a80*/  VIADD R14, R12, 0xffffffff ;  /* 0xffffffff0c0e7836 */ /* 0x000fca0000000000 */
[----:B------:R-:W-:Y:S01]  /*2a90*/  ISETP.GT.U32.AND P0, PT, R14, 0x7feffffe, PT ;  /* 0x7feffffe0e00780c */ /* 0x000fe20003f04070 */
[----:B------:R-:W-:Y:S01]  /*2aa0*/  VIADD R14, R13, 0xffffffff ;  /* 0xffffffff0d0e7836 */ /* 0x000fe20000000000 */
[----:B------:R-:W-:-:S04]  /*2ab0*/  DFMA R42, R48, -R38, R46 ;  /* 0x80000026302a722b */ /* 0x000fc8000000002e */
[----:B------:R-:W-:-:S04]  /*2ac0*/  ISETP.GT.U32.OR P0, PT, R14, 0x7feffffe, P0 ;  /* 0x7feffffe0e00780c */ /* 0x000fc80000704470 */
[----:B------:R-:W-:-:S09]  /*2ad0*/  DFMA R42, R50, R42, R48 ;  /* 0x0000002a322a722b */ /* 0x000fd20000000030 */
[----:B------:R-:W-:Y:S05]  /*2ae0*/  @P0 BRA `(.L_x_29) ;  /* 0x0000000000740947 */ /* 0x000fea0003800000 */
[----:B------:R-:W-:-:S04]  /*2af0*/  LOP3.LUT R13, R41, 0x7ff00000, RZ, 0xc0, !PT ;  /* 0x7ff00000290d7812 */ /* 0x000fc800078ec0ff */
[CC--:B------:R-:W-:Y:S02]  /*2b00*/  VIADDMNMX R12, R10.reuse, -R13.reuse, 0xb9600000, !PT ;  /* 0xb96000000a0c7446 */ /* 0x0c0fe4000780090d */
[----:B------:R-:W-:Y:S02]  /*2b10*/  ISETP.GE.U32.AND P0, PT, R10, R13, PT ;  /* 0x0000000d0a00720c */ /* 0x000fe40003f06070 */
[----:B------:R-:W-:Y:S02]  /*2b20*/  VIMNMX R12, PT, PT, R12, 0x46a00000, PT ;  /* 0x46a000000c0c7848 */ /* 0x000fe40003fe0100 */
[----:B------:R-:W-:-:S05]  /*2b30*/  SEL R11, R11, 0x63400000, !P0 ;  /* 0x634000000b0b7807 */ /* 0x000fca0004000000 */
[----:B------:R-:W-:Y:S02]  /*2b40*/  IMAD.IADD R11, R12, 0x1, -R11 ;  /* 0x000000010c0b7824 */ /* 0x000fe400078e0a0b */
[----:B------:R-:W-:-:S03]  /*2b50*/  IMAD.MOV.U32 R12, RZ, RZ, RZ ;  /* 0x000000ffff0c7224 */ /* 0x000fc600078e00ff */
[----:B------:R-:W-:-:S06]  /*2b60*/  IADD3 R13, PT, PT, R11, 0x7fe00000, RZ ;  /* 0x7fe000000b0d7810 */ /* 0x000fcc0007ffe0ff */
[----:B------:R-:W-:-:S10]  /*2b70*/  DMUL R48, R42, R12 ;  /* 0x0000000c2a307228 */ /* 0x000fd40000000000 */
[----:B------:R-:W-:-:S13]  /*2b80*/  FSETP.GTU.AND P0, PT, |R49|, 1.469367938527859385e-39, PT ;  /* 0x001000003100780b */ /* 0x000fda0003f0c200 */
[----:B------:R-:W-:Y:S05]  /*2b90*/  @P0 BRA `(.L_x_30) ;  /* 0x0000000000a80947 */ /* 0x000fea0003800000 */
[----:B------:R-:W-:-:S06]  /*2ba0*/  DFMA R38, R42, -R38, R46 ;  /* 0x800000262a26722b */ /* 0x000fcc000000002e */
[----:B------:R-:W-:-:S04]  /*2bb0*/  IMAD.MOV.U32 R38, RZ, RZ, RZ ;  /* 0x000000ffff267224 */ /* 0x000fc800078e00ff */
[C---:B------:R-:W-:Y:S02]  /*2bc0*/  FSETP.NEU.AND P0, PT, R39.reuse, RZ, PT ;  /* 0x000000ff2700720b */ /* 0x040fe40003f0d000 */
[----:B------:R-:W-:-:S04]  /*2bd0*/  LOP3.LUT R40, R39, 0x80000000, R41, 0x48, !PT ;  /* 0x8000000027287812 */ /* 0x000fc800078e4829 */
[----:B------:R-:W-:-:S07]  /*2be0*/  LOP3.LUT R39, R40, R13, RZ, 0xfc, !PT ;  /* 0x0000000d28277212 */ /* 0x000fce00078efcff */
[----:B------:R-:W-:Y:S05]  /*2bf0*/  @!P0 BRA `(.L_x_30) ;  /* 0x0000000000908947 */ /* 0x000fea0003800000 */
[----:B------:R-:W-:Y:S01]  /*2c00*/  IMAD.MOV R13, RZ, RZ, -R11 ;  /* 0x000000ffff0d7224 */ /* 0x000fe200078e0a0b */
[----:B------:R-:W-:Y:S01]  /*2c10*/  IADD3 R11, PT, PT, -R11, -0x43300000, RZ ;  /* 0xbcd000000b0b7810 */ /* 0x000fe20007ffe1ff */
[----:B------:R-:W-:-:S06]  /*2c20*/  IMAD.MOV.U32 R12, RZ, RZ, RZ ;  /* 0x000000ffff0c7224 */ /* 0x000fcc00078e00ff */
[----:B------:R-:W-:Y:S02]  /*2c30*/  DFMA R12, R48, -R12, R42 ;  /* 0x8000000c300c722b */ /* 0x000fe4000000002a */
[----:B------:R-:W-:-:S08]  /*2c40*/  DMUL.RP R42, R42, R38 ;  /* 0x000000262a2a7228 */ /* 0x000fd00000008000 */
[----:B------:R-:W-:Y:S02]  /*2c50*/  FSETP.NEU.AND P0, PT, |R13|, R11, PT ;  /* 0x0000000b0d00720b */ /* 0x000fe40003f0d200 */
[----:B------:R-:W-:Y:S02]  /*2c60*/  LOP3.LUT R40, R43, R40, RZ, 0x3c, !PT ;  /* 0x000000282b287212 */ /* 0x000fe400078e3cff */
[----:B------:R-:W-:Y:S02]  /*2c70*/  FSEL R10, R42, R48, !P0 ;  /* 0x000000302a0a7208 */ /* 0x000fe40004000000 */
[----:B------:R-:W-:Y:S02]  /*2c80*/  FSEL R11, R40, R49, !P0 ;  /* 0x00000031280b7208 */ /* 0x000fe40004000000 */
[----:B------:R-:W-:-:S03]  /*2c90*/  MOV R48, R10 ;  /* 0x0000000a00307202 */ /* 0x000fc60000000f00 */
[----:B------:R-:W-:Y:S01]  /*2ca0*/  IMAD.MOV.U32 R49, RZ, RZ, R11 ;  /* 0x000000ffff317224 */ /* 0x000fe200078e000b */
[----:B------:R-:W-:Y:S06]  /*2cb0*/  BRA `(.L_x_30) ;  /* 0x0000000000607947 */ /* 0x000fec0003800000 */
.L_x_29:
[----:B------:R-:W-:-:S14]  /*2cc0*/  DSETP.NAN.AND P0, PT, R44, R44, PT ;  /* 0x0000002c2c00722a */ /* 0x000fdc0003f08000 */
[----:B------:R-:W-:Y:S05]  /*2cd0*/  @P0 BRA `(.L_x_31) ;  /* 0x00000000004c0947 */ /* 0x000fea0003800000 */
[----:B------:R-:W-:-:S14]  /*2ce0*/  DSETP.NAN.AND P0, PT, R40, R40, PT ;  /* 0x000000282800722a */ /* 0x000fdc0003f08000 */
[----:B------:R-:W-:Y:S05]  /*2cf0*/  @P0 BRA `(.L_x_32) ;  /* 0x0000000000340947 */ /* 0x000fea0003800000 */
[----:B------:R-:W-:Y:S01]  /*2d00*/  ISETP.NE.AND P0, PT, R12, R13, PT ;  /* 0x0000000d0c00720c */ /* 0x000fe20003f05270 */
[----:B------:R-:W-:Y:S02]  /*2d10*/  IMAD.MOV.U32 R48, RZ, RZ, 0x0 ;  /* 0x00000000ff307424 */ /* 0x000fe400078e00ff */
[----:B------:R-:W-:-:S10]  /*2d20*/  IMAD.MOV.U32 R49, RZ, RZ, -0x80000 ;  /* 0xfff80000ff317424 */ /* 0x000fd400078e00ff */
[----:B------:R-:W-:Y:S05]  /*2d30*/  @!P0 BRA `(.L_x_30) ;  /* 0x0000000000408947 */ /* 0x000fea0003800000 */
[----:B------:R-:W-:Y:S02]  /*2d40*/  ISETP.NE.AND P0, PT, R12, 0x7ff00000, PT ;  /* 0x7ff000000c00780c */ /* 0x000fe40003f05270 */
[----:B------:R-:W-:Y:S02]  /*2d50*/  LOP3.LUT R41, R45, 0x80000000, R41, 0x48, !PT ;  /* 0x800000002d297812 */ /* 0x000fe400078e4829 */
[----:B------:R-:W-:-:S13]  /*2d60*/  ISETP.EQ.OR P0, PT, R13, RZ, !P0 ;  /* 0x000000ff0d00720c */ /* 0x000fda0004702670 */
[----:B------:R-:W-:Y:S01]  /*2d70*/  @P0 LOP3.LUT R10, R41, 0x7ff00000, RZ, 0xfc, !PT ;  /* 0x7ff00000290a0812 */ /* 0x000fe200078efcff */
[----:B------:R-:W-:Y:S01]  /*2d80*/  @!P0 IMAD.MOV.U32 R48, RZ, RZ, RZ ;  /* 0x000000ffff308224 */ /* 0x000fe200078e00ff */
[----:B------:R-:W-:Y:S01]  /*2d90*/  @!P0 MOV R49, R41 ;  /* 0x0000002900318202 */ /* 0x000fe20000000f00 */
[----:B------:R-:W-:Y:S02]  /*2da0*/  @P0 IMAD.MOV.U32 R48, RZ, RZ, RZ ;  /* 0x000000ffff300224 */ /* 0x000fe400078e00ff */
[----:B------:R-:W-:Y:S01]  /*2db0*/  @P0 IMAD.MOV.U32 R49, RZ, RZ, R10 ;  /* 0x000000ffff310224 */ /* 0x000fe200078e000a */
[----:B------:R-:W-:Y:S06]  /*2dc0*/  BRA `(.L_x_30) ;  /* 0x00000000001c7947 */ /* 0x000fec0003800000 */
.L_x_32:
[----:B------:R-:W-:Y:S01]  /*2dd0*/  LOP3.LUT R11, R41, 0x80000, RZ, 0xfc, !PT ;  /* 0x00080000290b7812 */ /* 0x000fe200078efcff */
[----:B------:R-:W-:-:S04]  /*2de0*/  IMAD.MOV.U32 R48, RZ, RZ, R40 ;  /* 0x000000ffff307224 */ /* 0x000fc800078e0028 */
[----:B------:R-:W-:Y:S01]  /*2df0*/  IMAD.MOV.U32 R49, RZ, RZ, R11 ;  /* 0x000000ffff317224 */ /* 0x000fe200078e000b */
[----:B------:R-:W-:Y:S06]  /*2e00*/  BRA `(.L_x_30) ;  /* 0x00000000000c7947 */ /* 0x000fec0003800000 */
.L_x_31:
[----:B------:R-:W-:Y:S02]  /*2e10*/  LOP3.LUT R11, R45, 0x80000, RZ, 0xfc, !PT ;  /* 0x000800002d0b7812 */ /* 0x000fe400078efcff */
[----:B------:R-:W-:-:S03]  /*2e20*/  MOV R48, R44 ;  /* 0x0000002c00307202 */ /* 0x000fc60000000f00 */
[----:B------:R-:W-:-:S07]  /*2e30*/  IMAD.MOV.U32 R49, RZ, RZ, R11 ;  /* 0x000000ffff317224 */ /* 0x000fce00078e000b */
.L_x_30:
[----:B------:R-:W-:Y:S05]  /*2e40*/  BSYNC.RECONVERGENT B0 ;  /* 0x0000000000007941 */ /* 0x000fea0003800200 */
.L_x_28:
[----:B------:R-:W-:Y:S02]  /*2e50*/  HFMA2 R13, -RZ, RZ, 0, 0 ;  /* 0x00000000ff0d7431 */ /* 0x000fe400000001ff */
[----:B------:R-:W-:Y:S02]  /*2e60*/  IMAD.MOV.U32 R12, RZ, RZ, R0 ;  /* 0x000000ffff0c7224 */ /* 0x000fe400078e0000 */
[----:B------:R-:W-:Y:S02]  /*2e70*/  IMAD.MOV.U32 R10, RZ, RZ, R48 ;  /* 0x000000ffff0a7224 */ /* 0x000fe400078e0030 */
[----:B------:R-:W-:Y:S01]  /*2e80*/  IMAD.MOV.U32 R11, RZ, RZ, R49 ;  /* 0x000000ffff0b7224 */ /* 0x000fe200078e0031 */
[----:B------:R-:W-:Y:S06]  /*2e90*/  RET.REL.NODEC R12 `(_Z10_pcm_dD_dSPdS_PKdS1_S1_S1_S1_i) ;  /* 0xffffffd00c587950 */ /* 0x000fec0003c3ffff */
        .weak           $__internal_1_$__cuda_sm20_dsqrt_rn_f64_mediumpath_v1
        .type           $__internal_1_$__cuda_sm20_dsqrt_rn_f64_mediumpath_v1,@function
        .size           $__internal_1_$__cuda_sm20_dsqrt_rn_f64_mediumpath_v1,(.L_x_69 - $__internal_1_$__cuda_sm20_dsqrt_rn_f64_mediumpath_v1)
$__internal_1_$__cuda_sm20_dsqrt_rn_f64_mediumpath_v1:
[----:B------:R-:W-:Y:S01]  /*2ea0*/  ISETP.GE.U32.AND P0, PT, R8, -0x3400000, PT ;  /* 0xfcc000000800780c */ /* 0x000fe20003f06070 */
[----:B------:R-:W-:Y:S01]  /*2eb0*/  BSSY.RECONVERGENT B1, `(.L_x_33) ;  /* 0x0000024000017945 */ /* 0x000fe20003800200 */
[----:B------:R-:W-:-:S11]  /*2ec0*/  IMAD.MOV.U32 R13, RZ, RZ, R21 ;  /* 0x000000ffff0d7224 */ /* 0x000fd600078e0015 */
[----:B------:R-:W-:Y:S05]  /*2ed0*/  @!P0 BRA `(.L_x_34) ;  /* 0x0000000000208947 */ /* 0x000fea0003800000 */
[----:B------:R-:W-:-:S10]  /*2ee0*/  DFMA.RM R12, R18, R12, R16 ;  /* 0x0000000c120c722b */ /* 0x000fd40000004010 */
[----:B------:R-:W-:-:S05]  /*2ef0*/  IADD3 R2, P0, PT, R12, 0x1, RZ ;  /* 0x000000010c027810 */ /* 0x000fca0007f1e0ff */
[----:B------:R-:W-:-:S06]  /*2f00*/  IMAD.X R3, RZ, RZ, R13, P0 ;  /* 0x000000ffff037224 */ /* 0x000fcc00000e060d */
[----:B------:R-:W-:-:S08]  /*2f10*/  DFMA.RP R6, -R12, R2, R6 ;  /* 0x000000020c06722b */ /* 0x000fd00000008106 */
[----:B------:R-:W-:-:S06]  /*2f20*/  DSETP.GT.AND P0, PT, R6, RZ, PT ;  /* 0x000000ff0600722a */ /* 0x000fcc0003f04000 */
[----:B------:R-:W-:Y:S02]  /*2f30*/  FSEL R2, R2, R12, P0 ;  /* 0x0000000c02027208 */ /* 0x000fe40000000000 */
[----:B------:R-:W-:Y:S01]  /*2f40*/  FSEL R3, R3, R13, P0 ;  /* 0x0000000d03037208 */ /* 0x000fe20000000000 */
[----:B------:R-:W-:Y:S06]  /*2f50*/  BRA `(.L_x_35) ;  /* 0x0000000000647947 */ /* 0x000fec0003800000 */
.L_x_34:
[----:B------:R-:W-:-:S14]  /*2f60*/  DSETP.NE.AND P0, PT, R6, RZ, PT ;  /* 0x000000ff0600722a */ /* 0x000fdc0003f05000 */
[----:B------:R-:W-:Y:S05]  /*2f70*/  @!P0 BRA `(.L_x_36) ;  /* 0x0000000000588947 */ /* 0x000fea0003800000 */
[----:B------:R-:W-:-:S13]  /*2f80*/  ISETP.GE.AND P0, PT, R7, RZ, PT ;  /* 0x000000ff0700720c */ /* 0x000fda0003f06270 */
[----:B------:R-:W-:Y:S02]  /*2f90*/  @!P0 IMAD.MOV.U32 R2, RZ, RZ, 0x0 ;  /* 0x00000000ff028424 */ /* 0x000fe400078e00ff */
[----:B------:R-:W-:Y:S01]  /*2fa0*/  @!P0 IMAD.MOV.U32 R3, RZ, RZ, -0x80000 ;  /* 0xfff80000ff038424 */ /* 0x000fe200078e00ff */
[----:B------:R-:W-:Y:S06]  /*2fb0*/  @!P0 BRA `(.L_x_35) ;  /* 0x00000000004c8947 */ /* 0x000fec0003800000 */
[----:B------:R-:W-:-:S13]  /*2fc0*/  ISETP.GT.AND P0, PT, R7, 0x7fefffff, PT ;  /* 0x7fefffff0700780c */ /* 0x000fda0003f04270 */
[----:B------:R-:W-:Y:S05]  /*2fd0*/  @P0 BRA `(.L_x_36) ;  /* 0x0000000000400947 */ /* 0x000fea0003800000 */
[----:B------:R-:W-:Y:S01]  /*2fe0*/  DMUL R6, R6, 8.11296384146066816958e+31 ;  /* 0x4690000006067828 */ /* 0x000fe20000000000 */
[----:B------:R-:W-:Y:S01]  /*2ff0*/  MOV R2, RZ ;  /* 0x000000ff00027202 */ /* 0x000fe20000000f00 */
[----:B------:R-:W-:Y:S02]  /*3000*/  IMAD.MOV.U32 R8, RZ, RZ, 0x0 ;  /* 0x00000000ff087424 */ /* 0x000fe400078e00ff */
[----:B------:R-:W-:Y:S02]  /*3010*/  IMAD.MOV.U32 R9, RZ, RZ, 0x3fd80000 ;  /* 0x3fd80000ff097424 */ /* 0x000fe400078e00ff */
[----:B------:R-:W0:Y:S02]  /*3020*/  MUFU.RSQ64H R3, R7 ;  /* 0x0000000700037308 */ /* 0x000e240000001c00 */
[----:B0-----:R-:W-:-:S08]  /*3030*/  DMUL R4, R2, R2 ;  /* 0x0000000202047228 */ /* 0x001fd00000000000 */
[----:B------:R-:W-:-:S08]  /*3040*/  DFMA R4, R6, -R4, 1 ;  /* 0x3ff000000604742b */ /* 0x000fd00000000804 */
[----:B------:R-:W-:Y:S02]  /*3050*/  DFMA R8, R4, R8, 0.5 ;  /* 0x3fe000000408742b */ /* 0x000fe40000000008 */
[----:B------:R-:W-:-:S08]  /*3060*/  DMUL R4, R2, R4 ;  /* 0x0000000402047228 */ /* 0x000fd00000000000 */
[----:B------:R-:W-:-:S08]  /*3070*/  DFMA R4, R8, R4, R2 ;  /* 0x000000040804722b */ /* 0x000fd00000000002 */
[----:B------:R-:W-:Y:S02]  /*3080*/  DMUL R2, R6, R4 ;  /* 0x0000000406027228 */ /* 0x000fe40000000000 */
[----:B------:R-:W-:-:S06]  /*3090*/  VIADD R5, R5, 0xfff00000 ;  /* 0xfff0000005057836 */ /* 0x000fcc0000000000 */
[----:B------:R-:W-:-:S08]  /*30a0*/  DFMA R8, R2, -R2, R6 ;  /* 0x800000020208722b */ /* 0x000fd00000000006 */
[----:B------:R-:W-:-:S10]  /*30b0*/  DFMA R2, R4, R8, R2 ;  /* 0x000000080402722b */ /* 0x000fd40000000002 */
[----:B------:R-:W-:Y:S01]  /*30c0*/  VIADD R3, R3, 0xfcb00000 ;  /* 0xfcb0000003037836 */ /* 0x000fe20000000000 */
[----:B------:R-:W-:Y:S06]  /*30d0*/  BRA `(.L_x_35) ;  /* 0x0000000000047947 */ /* 0x000fec0003800000 */
.L_x_36:
[----:B------:R-:W-:-:S11]  /*30e0*/  DADD R2, R6, R6 ;  /* 0x0000000006027229 */ /* 0x000fd60000000006 */
.L_x_35:
[----:B------:R-:W-:Y:S05]  /*30f0*/  BSYNC.RECONVERGENT B1 ;  /* 0x0000000000017941 */ /* 0x000fea0003800200 */
.L_x_33:
[----:B------:R-:W-:Y:S01]  /*3100*/  MOV R40, R2 ;  /* 0x0000000200287202 */ /* 0x000fe20000000f00 */
[----:B------:R-:W-:Y:S02]  /*3110*/  IMAD.MOV.U32 R41, RZ, RZ, R3 ;  /* 0x000000ffff297224 */ /* 0x000fe400078e0003 */
[----:B------:R-:W-:Y:S02]  /*3120*/  IMAD.MOV.U32 R2, RZ, RZ, R0 ;  /* 0x000000ffff027224 */ /* 0x000fe400078e0000 */
[----:B------:R-:W-:-:S04]  /*3130*/  IMAD.MOV.U32 R3, RZ, RZ, 0x0 ;  /* 0x00000000ff037424 */ /* 0x000fc800078e00ff */
[----:B------:R-:W-:Y:S05]  /*3140*/  RET.REL.NODEC R2 `(_Z10_pcm_dD_dSPdS_PKdS1_S1_S1_S1_i) ;  /* 0xffffffcc02ac7950 */ /* 0x000fea0003c3ffff */
.L_x_37:
[----:B------:R-:W-:-:S00]  /*3150*/  BRA `(.L_x_37) ;  /* 0xfffffffc00fc7947 */ /* 0x000fc0000383ffff */
[----:B------:R-:W-:-:S00]  /*3160*/  NOP ;  /* 0x0000000000007918 */ /* 0x000fc00000000000 */
        /* <DEDUP_REMOVED lines=9> */
.L_x_69:


//--------------------- .text._Z8_pcm_d_sPdS_PKdS1_S1_S1_S1_i --------------------------
	.section	.text._Z8_pcm_d_sPdS_PKdS1_S1_S1_S1_i,"ax",@progbits
	.align	128
.text._Z8_pcm_d_sPdS_PKdS1_S1_S1_S1_i:
        .type           _Z8_pcm_d_sPdS_PKdS1_S1_S1_S1_i,@function
        .size           _Z8_pcm_d_sPdS_PKdS1_S1_S1_S1_i,(.L_x_72 - _Z8_pcm_d_sPdS_PKdS1_S1_S1_S1_i)
        .other          _Z8_pcm_d_sPdS_PKdS1_S1_S1_S1_i,@"STO_CUDA_ENTRY STV_DEFAULT"
_Z8_pcm_d_sPdS_PKdS1_S1_S1_S1_i:
[----:B------:R-:W-:Y:S01]  /*0000*/  LDC R1, c[0x0][0x37c] ;  /* 0x0000df00ff017b82 */ /* 0x000fe20000000800 */
[----:B------:R-:W0:Y:S07]  /*0010*/  S2R R3, SR_TID.X ;  /* 0x0000000000037919 */ /* 0x000e2e0000002100 */
[----:B------:R-:W0:Y:S01]  /*0020*/  S2UR UR4, SR_CTAID.X ;  /* 0x00000000000479c3 */ /* 0x000e220000002500 */
[----:B------:R-:W1:Y:S01]  /*0030*/  LDCU UR6, c[0x0][0x3b8] ;  /* 0x00007700ff0677ac */ /* 0x000e620008000800 */
[----:B------:R-:W2:Y:S06]  /*0040*/  S2R R5, SR_TID.Y ;  /* 0x0000000000057919 */ /* 0x000eac0000002200 */
[----:B------:R-:W0:Y:S08]  /*0050*/  LDC R2, c[0x0][0x360] ;  /* 0x0000d800ff027b82 */ /* 0x000e300000000800 */
        /* <DEDUP_REMOVED lines=34> */
[----:B------:R-:W-:Y:S05]  /*0280*/  CALL.REL.NOINC `($__internal_3_$__cuda_sm20_dsqrt_rn_f64_mediumpath_v1) ;  /* 0x0000002000fc7944 */ /* 0x000fea0003c00000 */
.L_x_39:
[----:B------:R-:W-:Y:S05]  /*0290*/  BSYNC.RECONVERGENT B0 ;  /* 0x0000000000007941 */ /* 0x000fea0003800200 */
.L_x_38:
[----:B------:R-:W0:Y:S01]  /*02a0*/  MUFU.RCP64H R5, R11 ;  /* 0x0000000b00057308 */ /* 0x000e220000001800 */
[----:B------:R-:W-:Y:S01]  /*02b0*/  IMAD.MOV.U32 R4, RZ, RZ, 0x1 ;  /* 0x00000001ff047424 */ /* 0x000fe200078e00ff */
[----:B------:R-:W-:Y:S01]  /*02c0*/  FSETP.GEU.AND P1, PT, |R9|, 6.5827683646048100446e-37, PT ;  /* 0x036000000900780b */ /* 0x000fe20003f2e200 */
[----:B------:R-:W-:Y:S04]  /*02d0*/  BSSY.RECONVERGENT B0, `(.L_x_40) ;  /* 0x0000010000007945 */ /* 0x000fe80003800200 */
        /* <DEDUP_REMOVED lines=12> */
[----:B------:R-:W-:Y:S05]  /*03a0*/  CALL.REL.NOINC `($__internal_2_$__cuda_sm20_div_rn_f64_full) ;  /* 0x0000001c00487944 */ /* 0x000fea0003c00000 */
[----:B------:R-:W-:Y:S02]  /*03b0*/  IMAD.MOV.U32 R18, RZ, RZ, R30 ;  /* 0x000000ffff127224 */ /* 0x000fe400078e001e */
[----:B------:R-:W-:-:S07]  /*03c0*/  IMAD.MOV.U32 R19, RZ, RZ, R31 ;  /* 0x000000ffff137224 */ /* 0x000fce00078e001f */
.L_x_41:
[----:B------:R-:W-:Y:S05]  /*03d0*/  BSYNC.RECONVERGENT B0 ;  /* 0x0000000000007941 */ /* 0x000fea0003800200 */
.L_x_40:
[----:B------:R-:W0:Y:S01]  /*03e0*/  LDC.64 R16, c[0x0][0x390] ;  /* 0x0000e400ff107b82 */ /* 0x000e220000000a00 */
[----:B------:R-:W-:Y:S02]  /*03f0*/  IMAD R7, R2, 0x3, RZ ;  /* 0x0000000302077824 */ /* 0x000fe400078e02ff */
[----:B------:R-:W-:Y:S02]  /*0400*/  IMAD R4, R3, 0x3, RZ ;  /* 0x0000000303047824 */ /* 0x000fe400078e02ff */
[----:B0-----:R-:W-:-:S04]  /*0410*/  IMAD.WIDE R6, R7, 0x8, R16 ;  /* 0x0000000807067825 */ /* 0x001fc800078e0210 */
[----:B------:R-:W-:Y:S01]  /*0420*/  IMAD.WIDE.U32 R16, R4, 0x8, R16 ;  /* 0x0000000804107825 */ /* 0x000fe200078e0010 */
[----:B------:R-:W2:Y:S04]  /*0430*/  LDG.E.64 R12, desc[UR8][R6.64] ;  /* 0x00000008060c7981 */ /* 0x000ea8000c1e1b00 */
[----:B------:R-:W3:Y:S04]  /*0440*/  LDG.E.64 R8, desc[UR8][R6.64+0x8] ;  /* 0x0000080806087981 */ /* 0x000ee8000c1e1b00 */
[----:B------:R-:W2:Y:S04]  /*0450*/  LDG.E.64 R24, desc[UR8][R16.64] ;  /* 0x0000000810187981 */ /* 0x000ea8000c1e1b00 */
[----:B------:R-:W3:Y:S04]  /*0460*/  LDG.E.64 R22, desc[UR8][R16.64+0x8] ;  /* 0x0000080810167981 */ /* 0x000ee8000c1e1b00 */
[----:B------:R-:W4:Y:S04]  /*0470*/  LDG.E.64 R10, desc[UR8][R6.64+0x10] ;  /* 0x00001008060a7981 */ /* 0x000f28000c1e1b00 */
[----:B------:R-:W4:Y:S01]  /*0480*/  LDG.E.64 R20, desc[UR8][R16.64+0x10] ;  /* 0x0000100810147981 */ /* 0x000f22000c1e1b00 */
[----:B------:R-:W-:Y:S01]  /*0490*/  UMOV UR4, 0xffffffff ;  /* 0xffffffff00047882 */ /* 0x000fe20000000000 */
[----:B------:R-:W-:Y:S01]  /*04a0*/  UMOV UR5, 0x7fefffff ;  /* 0x7fefffff00057882 */ /* 0x000fe20000000000 */
[----:B------:R-:W-:Y:S01]  /*04b0*/  IMAD.MOV.U32 R32, RZ, RZ, 0x0 ;  /* 0x00000000ff207424 */ /* 0x000fe200078e00ff */
[----:B------:R-:W-:Y:S01]  /*04c0*/  UMOV UR6, UR5 ;  /* 0x0000000500067c82 */ /* 0x000fe20008000000 */
[----:B------:R-:W-:Y:S01]  /*04d0*/  IMAD.MOV.U32 R33, RZ, RZ, 0x3fd80000 ;  /* 0x3fd80000ff217424 */ /* 0x000fe200078e00ff */
[----:B------:R-:W-:Y:S01]  /*04e0*/  BSSY.RECONVERGENT B0, `(.L_x_42) ;  /* 0x00000da000007945 */ /* 0x000fe20003800200 */
[----:B--2---:R-:W-:-:S02]  /*04f0*/  DADD R12, R12, -R24 ;  /* 0x000000000c0c7229 */ /* 0x004fc40000000818 */
[----:B---3--:R-:W-:-:S08]  /*0500*/  DADD R8, R8, -R22 ;  /* 0x0000000008087229 */ /* 0x008fd00000000816 */
[----:B------:R-:W-:Y:S01]  /*0510*/  MOV R0, R13 ;  /* 0x0000000d00007202 */ /* 0x000fe20000000f00 */
[----:B------:R-:W-:Y:S01]  /*0520*/  DSETP.MAX.AND P0, P1, |R12|, |R8|, PT ;  /* 0x400000080c00722a */ /* 0x000fe2000390f200 */
[--C-:B------:R-:W-:Y:S01]  /*0530*/  IMAD.MOV.U32 R15, RZ, RZ, R9.reuse ;  /* 0x000000ffff0f7224 */ /* 0x100fe200078e0009 */
[----:B----4-:R-:W-:Y:S01]  /*0540*/  DADD R10, R10, -R20 ;  /* 0x000000000a0a7229 */ /* 0x010fe20000000814 */
[----:B------:R-:W-:Y:S02]  /*0550*/  IMAD.MOV.U32 R5, RZ, RZ, R8 ;  /* 0x000000ffff057224 */ /* 0x000fe400078e0008 */
[----:B------:R-:W-:Y:S01]  /*0560*/  IMAD.MOV.U32 R30, RZ, RZ, R9 ;  /* 0x000000ffff1e7224 */ /* 0x000fe200078e0009 */
[----:B------:R-:W-:Y:S01]  /*0570*/  FSEL R29, |R0|, |R15|, P0 ;  /* 0x4000000f001d7208 */ /* 0x000fe20000000200 */
[----:B------:R-:W-:-:S05]  /*0580*/  IMAD.MOV.U32 R0, RZ, RZ, R12 ;  /* 0x000000ffff007224 */ /* 0x000fca00078e000c */
[CC--:B------:R-:W-:Y:S01]  /*0590*/  SEL R14, R0.reuse, R5.reuse, P0 ;  /* 0x00000005000e7207 */ /* 0x0c0fe20000000000 */
[----:B------:R-:W-:Y:S01]  /*05a0*/  IMAD.MOV.U32 R6, RZ, RZ, R11 ;  /* 0x000000ffff067224 */ /* 0x000fe200078e000b */
[----:B------:R-:W-:Y:S01]  /*05b0*/  @P1 LOP3.LUT R29, R15, 0x80000, RZ, 0xfc, !PT ;  /* 0x000800000f1d1812 */ /* 0x000fe200078efcff */
[C-C-:B------:R-:W-:Y:S02]  /*05c0*/  DSETP.MIN.AND P0, P1, |R12|.reuse, |R8|.reuse, PT ;  /* 0x400000080c00722a */ /* 0x140fe40003900200 */
[----:B------:R-:W-:Y:S02]  /*05d0*/  DADD R8, |R12|, |R8| ;  /* 0x000000000c087229 */ /* 0x000fe40000000608 */
[----:B------:R-:W-:Y:S02]  /*05e0*/  IMAD.MOV.U32 R15, RZ, RZ, R29 ;  /* 0x000000ffff0f7224 */ /* 0x000fe400078e001d */
[----:B------:R-:W-:Y:S01]  /*05f0*/  SEL R16, R0, R5, P0 ;  /* 0x0000000500107207 */ /* 0x000fe20000000000 */
[----:B------:R-:W-:Y:S01]  /*0600*/  IMAD.MOV.U32 R0, RZ, RZ, R10 ;  /* 0x000000ffff007224 */ /* 0x000fe200078e000a */
[----:B------:R-:W-:Y:S01]  /*0610*/  MOV R5, R14 ;  /* 0x0000000e00057202 */ /* 0x000fe20000000f00 */
[--C-:B------:R-:W-:Y:S01]  /*0620*/  IMAD.MOV.U32 R7, RZ, RZ, R15.reuse ;  /* 0x000000ffff077224 */ /* 0x100fe200078e000f */
[C-C-:B------:R-:W-:Y:S01]  /*0630*/  DSETP.MAX.AND P4, P5, |R10|.reuse, R14.reuse, PT ;  /* 0x0000000e0a00722a */ /* 0x140fe20003d8f200 */
[----:B------:R-:W-:Y:S01]  /*0640*/  IMAD.MOV.U32 R17, RZ, RZ, R15 ;  /* 0x000000ffff117224 */ /* 0x000fe200078e000f */
[C---:B------:R-:W-:Y:S01]  /*0650*/  DSETP.MIN.AND P2, P3, |R10|.reuse, R14, PT ;  /* 0x0000000e0a00722a */ /* 0x040fe20003b40200 */
[----:B------:R-:W-:Y:S01]  /*0660*/  IMAD.MOV.U32 R12, RZ, RZ, RZ ;  /* 0x000000ffff0c7224 */ /* 0x000fe200078e00ff */
[----:B------:R-:W-:-:S02]  /*0670*/  DADD R8, |R10|, R8 ;  /* 0x000000000a087229 */ /* 0x000fc40000000208 */
[----:B------:R-:W-:Y:S02]  /*0680*/  FSEL R31, |R6|, R7, P4 ;  /* 0x00000007061f7208 */ /* 0x000fe40002000200 */
[----:B------:R-:W-:Y:S01]  /*0690*/  SEL R6, R0, R5, P4 ;  /* 0x0000000500067207 */ /* 0x000fe20002000000 */
[----:B------:R-:W-:Y:S02]  /*06a0*/  IMAD.MOV.U32 R0, RZ, RZ, R11 ;  /* 0x000000ffff007224 */ /* 0x000fe400078e000b */
[----:B------:R-:W-:-:S03]  /*06b0*/  IMAD.MOV.U32 R5, RZ, RZ, R10 ;  /* 0x000000ffff057224 */ /* 0x000fc600078e000a */
[----:B------:R-:W-:Y:S02]  /*06c0*/  @P5 LOP3.LUT R31, R7, 0x80000, RZ, 0xfc, !PT ;  /* 0x00080000071f5812 */ /* 0x000fe400078efcff */
[----:B------:R-:W-:Y:S02]  /*06d0*/  FSEL R29, |R0|, R17, P2 ;  /* 0x00000011001d7208 */ /* 0x000fe40001000200 */
[----:B------:R-:W-:Y:S01]  /*06e0*/  SEL R28, R5, R14, P2 ;  /* 0x0000000e051c7207 */ /* 0x000fe20001000000 */
[----:B------:R-:W-:Y:S01]  /*06f0*/  IMAD.MOV.U32 R7, RZ, RZ, R31 ;  /* 0x000000ffff077224 */ /* 0x000fe200078e001f */
[----:B------:R-:W-:Y:S01]  /*0700*/  @P3 LOP3.LUT R29, R17, 0x80000, RZ, 0xfc, !PT ;  /* 0x00080000111d3812 */ /* 0x000fe200078efcff */
[----:B------:R-:W-:Y:S02]  /*0710*/  IMAD.MOV.U32 R14, RZ, RZ, RZ ;  /* 0x000000ffff0e7224 */ /* 0x000fe400078e00ff */
[----:B------:R-:W-:Y:S01]  /*0720*/  IMAD.MOV.U32 R5, RZ, RZ, R13 ;  /* 0x000000ffff057224 */ /* 0x000fe200078e000d */
[----:B------:R-:W-:-:S04]  /*0730*/  LOP3.LUT R0, R7, 0xffc00000, RZ, 0xc0, !PT ;  /* 0xffc0000007007812 */ /* 0x000fc800078ec0ff */
[----:B------:R-:W-:Y:S02]  /*0740*/  LOP3.LUT R15, R0, 0x7fd00000, RZ, 0x3c, !PT ;  /* 0x7fd00000000f7812 */ /* 0x000fe400078e3cff */
[----:B------:R-:W-:Y:S02]  /*0750*/  FSEL R17, |R5|, |R30|, P0 ;  /* 0x4000001e05117208 */ /* 0x000fe40000000200 */
[----:B------:R-:W-:Y:S02]  /*0760*/  @P1 LOP3.LUT R17, R30, 0x80000, RZ, 0xfc, !PT ;  /* 0x000800001e111812 */ /* 0x000fe400078efcff */
[----:B------:R-:W-:Y:S01]  /*0770*/  DMUL R28, R28, R14 ;  /* 0x0000000e1c1c7228 */ /* 0x000fe20000000000 */
[----:B------:R-:W-:-:S03]  /*0780*/  LOP3.LUT R13, R0, 0x100000, RZ, 0xfc, !PT ;  /* 0x00100000000d7812 */ /* 0x000fc600078efcff */
[-C--:B------:R-:W-:Y:S02]  /*0790*/  DMUL R16, R16, R14.reuse ;  /* 0x0000000e10107228 */ /* 0x080fe40000000000 */
[----:B------:R-:W-:Y:S02]  /*07a0*/  DMUL R14, R6, R14 ;  /* 0x0000000e060e7228 */ /* 0x000fe40000000000 */
[----:B------:R-:W-:-:S08]  /*07b0*/  DMUL R28, R28, R28 ;  /* 0x0000001c1c1c7228 */ /* 0x000fd00000000000 */
[----:B------:R-:W-:Y:S01]  /*07c0*/  DFMA R28, R16, R16, R28 ;  /* 0x00000010101c722b */ /* 0x000fe2000000001c */
[----:B------:R-:W-:-:S07]  /*07d0*/  MOV R16, UR6 ;  /* 0x0000000600107c02 */ /* 0x000fce0008000f00 */
[----:B------:R-:W-:-:S08]  /*07e0*/  DFMA R14, R14, R14, R28 ;  /* 0x0000000e0e0e722b */ /* 0x000fd0000000001c */
[----:B------:R-:W-:Y:S01]  /*07f0*/  DSETP.MIN.AND P0, P1, R14, UR4, PT ;  /* 0x000000040e007e2a */ /* 0x000fe2000b900000 */
[----:B------:R-:W-:Y:S01]  /*0800*/  UMOV UR5, 0x3cf0679a ;  /* 0x3cf0679a00057882 */ /* 0x000fe20000000000 */
[----:B------:R-:W-:-:S05]  /*0810*/  IMAD.MOV.U32 R5, RZ, RZ, R15 ;  /* 0x000000ffff057224 */ /* 0x000fca00078e000f */
[----:B------:R-:W-:Y:S01]  /*0820*/  FSEL R29, R5, UR6, P0 ;  /* 0x00000006051d7c08 */ /* 0x000fe20008000000 */
[----:B------:R-:W-:-:S05]  /*0830*/  IMAD.MOV.U32 R5, RZ, RZ, R14 ;  /* 0x000000ffff057224 */ /* 0x000fca00078e000e */
[----:B------:R-:W-:Y:S01]  /*0840*/  SEL R28, R5, UR4, P0 ;  /* 0x00000004051c7c07 */ /* 0x000fe20008000000 */
[----:B------:R-:W-:Y:S01]  /*0850*/  DSETP.GT.AND P0, PT, R8, R6, PT ;  /* 0x000000060800722a */ /* 0x000fe20003f04000 */
[----:B------:R-:W-:Y:S01]  /*0860*/  @P1 LOP3.LUT R29, R16, 0x80000, RZ, 0xfc, !PT ;  /* 0x00080000101d1812 */ /* 0x000fe200078efcff */
[----:B------:R-:W-:Y:S01]  /*0870*/  IMAD.MOV.U32 R16, RZ, RZ, RZ ;  /* 0x000000ffff107224 */ /* 0x000fe200078e00ff */
[----:B------:R-:W-:Y:S01]  /*0880*/  ISETP.GE.U32.AND P1, PT, R7, 0x7ff00000, PT ;  /* 0x7ff000000700780c */ /* 0x000fe20003f26070 */
[----:B------:R-:W-:Y:S01]  /*0890*/  UMOV UR4, 0xfba6f279 ;  /* 0xfba6f27900047882 */ /* 0x000fe20000000000 */
[----:B------:R-:W0:Y:S03]  /*08a0*/  MUFU.RSQ64H R17, R29 ;  /* 0x0000001d00117308 */ /* 0x000e260000001c00 */
[----:B0-----:R-:W-:-:S08]  /*08b0*/  DMUL R30, R16, R16 ;  /* 0x00000010101e7228 */ /* 0x001fd00000000000 */
[----:B------:R-:W-:-:S08]  /*08c0*/  DFMA R30, R28, -R30, 1 ;  /* 0x3ff000001c1e742b */ /* 0x000fd0000000081e */
[----:B------:R-:W-:Y:S02]  /*08d0*/  DFMA R32, R30, R32, 0.5 ;  /* 0x3fe000001e20742b */ /* 0x000fe40000000020 */
[----:B------:R-:W-:-:S08]  /*08e0*/  DMUL R30, R16, R30 ;  /* 0x0000001e101e7228 */ /* 0x000fd00000000000 */
[----:B------:R-:W-:-:S08]  /*08f0*/  DFMA R30, R32, R30, R16 ;  /* 0x0000001e201e722b */ /* 0x000fd00000000010 */
[----:B------:R-:W-:Y:S01]  /*0900*/  DMUL R30, R14, R30 ;  /* 0x0000001e0e1e7228 */ /* 0x000fe20000000000 */
[----:B------:R-:W-:Y:S02]  /*0910*/  IMAD.MOV.U32 R14, RZ, RZ, -0x7649667 ;  /* 0xf89b6999ff0e7424 */ /* 0x000fe400078e00ff */
[----:B------:R-:W-:-:S05]  /*0920*/  IMAD.MOV.U32 R15, RZ, RZ, 0x3e928a27 ;  /* 0x3e928a27ff0f7424 */ /* 0x000fca00078e00ff */
[----:B------:R-:W-:-:S10]  /*0930*/  DMUL R30, R30, R12 ;  /* 0x0000000c1e1e7228 */ /* 0x000fd40000000000 */
[----:B------:R-:W-:Y:S01]  /*0940*/  FSEL R5, R30, R8, P0 ;  /* 0x000000081e057208 */ /* 0x000fe20000000000 */
[----:B------:R-:W-:Y:S01]  /*0950*/  IMAD.MOV.U32 R8, RZ, RZ, -0x24b905a1 ;  /* 0xdb46fa5fff087424 */ /* 0x000fe200078e00ff */
[----:B------:R-:W-:Y:S02]  /*0960*/  FSEL R9, R31, R9, P0 ;  /* 0x000000091f097208 */ /* 0x000fe40000000000 */
[----:B------:R-:W-:Y:S02]  /*0970*/  FSEL R6, R5, R6, !P1 ;  /* 0x0000000605067208 */ /* 0x000fe40004800000 */
[----:B------:R-:W-:Y:S02]  /*0980*/  FSEL R7, R9, R7, !P1 ;  /* 0x0000000709077208 */ /* 0x000fe40004800000 */
[----:B------:R-:W-:Y:S02]  /*0990*/  MOV R9, 0x3d47088f ;  /* 0x3d47088f00097802 */ /* 0x000fe40000000f00 */
[----:B------:R-:W-:-:S02]  /*09a0*/  ISETP.NE.AND P0, PT, R2, R3, PT ;  /* 0x000000030200720c */ /* 0x000fc40003f05270 */
[----:B------:R-:W-:Y:S01]  /*09b0*/  DMUL R18, R18, R6 ;  /* 0x0000000612127228 */ /* 0x000fe20000000000 */
[----:B------:R-:W-:Y:S02]  /*09c0*/  ISETP.NE.AND P1, PT, R2, R3, PT ;  /* 0x000000030200720c */ /* 0x000fe40003f25270 */
[----:B------:R-:W-:Y:S02]  /*09d0*/  FSEL R17, R7, 1.875, P0 ;  /* 0x3ff0000007117808 */ /* 0x000fe40000000000 */
[----:B------:R-:W-:Y:S01]  /*09e0*/  FSEL R16, R6, RZ, P0 ;  /* 0x000000ff06107208 */ /* 0x000fe20000000000 */
[----:B------:R-:W-:Y:S01]  /*09f0*/  IMAD.MOV.U32 R6, RZ, RZ, 0x1 ;  /* 0x00000001ff067424 */ /* 0x000fe200078e00ff */
[----:B------:R-:W0:Y:S01]  /*0a00*/  MUFU.RCP64H R7, R17 ;  /* 0x0000001100077308 */ /* 0x000e220000001800 */
[----:B------:R-:W-:Y:S01]  /*0a10*/  DFMA R8, |R18|, -UR4, R8 ;  /* 0x8000000412087c2b */ /* 0x000fe20008000208 */
[----:B------:R-:W-:Y:S01]  /*0a20*/  UMOV UR4, 0xb976a9b2 ;  /* 0xb976a9b200047882 */ /* 0x000fe20000000000 */
[----:B------:R-:W-:-:S06]  /*0a30*/  UMOV UR5, 0x3d8df9f9 ;  /* 0x3d8df9f900057882 */ /* 0x000fcc0000000000 */
[----:B------:R-:W-:Y:S01]  /*0a40*/  DFMA R8, |R18|, R8, -UR4 ;  /* 0x8000000412087e2b */ /* 0x000fe20008000208 */
[----:B------:R-:W-:Y:S01]  /*0a50*/  UMOV UR4, 0x590cc332 ;  /* 0x590cc33200047882 */ /* 0x000fe20000000000 */
[----:B------:R-:W-:-:S06]  /*0a60*/  UMOV UR5, 0x3dc7f1f5 ;  /* 0x3dc7f1f500057882 */ /* 0x000fcc0000000000 */
[----:B------:R-:W-:Y:S01]  /*0a70*/  DFMA R8, |R18|, R8, UR4 ;  /* 0x0000000412087e2b */ /* 0x000fe20008000208 */
[----:B------:R-:W-:Y:S01]  /*0a80*/  UMOV UR4, 0xcd2d56c4 ;  /* 0xcd2d56c400047882 */ /* 0x000fe20000000000 */
[----:B------:R-:W-:Y:S01]  /*0a90*/  UMOV UR5, 0x3dfa28a3 ;  /* 0x3dfa28a300057882 */ /* 0x000fe20000000000 */
[----:B0-----:R-:W-:-:S05]  /*0aa0*/  DFMA R28, -R16, R6, 1 ;  /* 0x3ff00000101c742b */ /* 0x001fca0000000106 */
        /* <DEDUP_REMOVED lines=11> */
[----:B------:R-:W-:-:S05]  /*0b60*/  DFMA R6, -R16, R28, 1 ;  /* 0x3ff000001006742b */ /* 0x000fca000000011c */
[----:B------:R-:W-:Y:S01]  /*0b70*/  DFMA R8, |R18|, R8, UR4 ;  /* 0x0000000412087e2b */ /* 0x000fe20008000208 */
[----:B------:R-:W-:Y:S01]  /*0b80*/  UMOV UR4, 0x7155d5c6 ;  /* 0x7155d5c600047882 */ /* 0x000fe20000000000 */
[----:B------:R-:W-:Y:S01]  /*0b90*/  UMOV UR5, 0x3e720a2c ;  /* 0x3e720a2c00057882 */ /* 0x000fe20000000000 */
[----:B------:R-:W-:-:S05]  /*0ba0*/  DFMA R6, R28, R6, R28 ;  /* 0x000000061c06722b */ /* 0x000fca000000001c */
        /* <DEDUP_REMOVED lines=48> */
[----:B------:R-:W-:-:S06]  /*0eb0*/  DFMA R12, |R18|, R10, |R18| ;  /* 0x0000000a120c722b */ /* 0x000fcc0000000612 */
[----:B------:R-:W0:Y:S02]  /*0ec0*/  F2F.F32.F64 R0, R12 ;  /* 0x0000000c00007310 */ /* 0x000e240000301000 */
[----:B0-----:R-:W-:-:S06]  /*0ed0*/  FMUL R0, R0, -1.4426950216293334961 ;  /* 0xbfb8aa3b00007820 */ /* 0x001fcc0000400000 */
[----:B------:R-:W0:Y:S08]  /*0ee0*/  FRND R0, R0 ;  /* 0x0000000000007307 */ /* 0x000e300000201000 */
[----:B0-----:R0:W1:Y:S08]  /*0ef0*/  F2F.F64.F32 R8, R0 ;  /* 0x0000000000087310 */ /* 0x0010700000201800 */
[----:B0-----:R-:W0:Y:S01]  /*0f00*/  MUFU.EX2 R0, R0 ;  /* 0x0000000000007308 */ /* 0x001e220000000800 */
[--C-:B-1----:R-:W-:Y:S01]  /*0f10*/  DFMA R8, R8, -UR4, -R12.reuse ;  /* 0x8000000408087c2b */ /* 0x102fe2000800080c */
[----:B------:R-:W-:Y:S01]  /*0f20*/  UMOV UR4, 0xa4741b81 ;  /* 0xa4741b8100047882 */ /* 0x000fe20000000000 */
[----:B------:R-:W-:Y:S01]  /*0f30*/  UMOV UR5, 0x3e5ae904 ;  /* 0x3e5ae90400057882 */ /* 0x000fe20000000000 */
[----:B------:R-:W-:-:S05]  /*0f40*/  DADD R12, |R18|, -R12 ;  /* 0x00000000120c7229 */ /* 0x000fca0000000a0c */
[----:B------:R-:W-:Y:S01]  /*0f50*/  DFMA R14, R8, UR4, R14 ;  /* 0x00000004080e7c2b */ /* 0x000fe2000800000e */
[----:B------:R-:W-:Y:S01]  /*0f60*/  UMOV UR4, 0x15ff7e07 ;  /* 0x15ff7e0700047882 */ /* 0x000fe20000000000 */
[----:B------:R-:W-:Y:S01]  /*0f70*/  UMOV UR5, 0x3ec71de7 ;  /* 0x3ec71de700057882 */ /* 0x000fe20000000000 */
[----:B------:R-:W-:Y:S01]  /*0f80*/  DFMA R12, |R18|, R10, R12 ;  /* 0x0000000a120c722b */ /* 0x000fe2000000020c */
[----:B0-----:R-:W0:Y:S04]  /*0f90*/  F2F.F64.F32 R10, R0 ;  /* 0x00000000000a7310 */ /* 0x001e280000201800 */
        /* <DEDUP_REMOVED lines=27> */
[----:B0-----:R-:W-:-:S06]  /*1150*/  DADD R14, -R10, 1 ;  /* 0x3ff000000a0e7429 */ /* 0x001fcc0000000100 */
[----:B------:R-:W-:-:S08]  /*1160*/  DADD R12, R8, R12 ;  /* 0x00000000080c7229 */ /* 0x000fd0000000000c */
[----:B------:R-:W-:-:S10]  /*1170*/  DFMA R12, -R12, R10, R14 ;  /* 0x0000000a0c0c722b */ /* 0x000fd4000000010e */
[----:B------:R-:W-:Y:S02]  /*1180*/  FSEL R5, R13, 1.875, !P0 ;  /* 0x3ff000000d057808 */ /* 0x000fe40004000000 */
[----:B------:R-:W-:Y:S02]  /*1190*/  FSEL R8, R12, RZ, !P0 ;  /* 0x000000ff0c087208 */ /* 0x000fe40004000000 */
[----:B------:R-:W-:-:S04]  /*11a0*/  LOP3.LUT R9, R5, 0x80000000, R19, 0xb8, !PT ;  /* 0x8000000005097812 */ /* 0x000fc800078eb813 */
[----:B------:R-:W-:Y:S02]  /*11b0*/  FSETP.GEU.AND P2, PT, |R9|, 6.5827683646048100446e-37, PT ;  /* 0x036000000900780b */ /* 0x000fe40003f4e200 */
[----:B------:R-:W-:-:S08]  /*11c0*/  DMUL R14, R8, R6 ;  /* 0x00000006080e7228 */ /* 0x000fd00000000000 */
[----:B------:R-:W-:-:S08]  /*11d0*/  DFMA R10, -R16, R14, R8 ;  /* 0x0000000e100a722b */ /* 0x000fd00000000108 */
[----:B------:R-:W-:-:S10]  /*11e0*/  DFMA R14, R6, R10, R14 ;  /* 0x0000000a060e722b */ /* 0x000fd4000000000e */
[----:B------:R-:W-:-:S05]  /*11f0*/  FFMA R0, RZ, R17, R15 ;  /* 0x00000011ff007223 */ /* 0x000fca000000000f */
[----:B------:R-:W-:-:S13]  /*1200*/  FSETP.GT.AND P0, PT, |R0|, 1.469367938527859385e-39, PT ;  /* 0x001000000000780b */ /* 0x000fda0003f04200 */
[----:B------:R-:W-:Y:S05]  /*1210*/  @P0 BRA P2, `(.L_x_43) ;  /* 0x0000000000180947 */ /* 0x000fea0001000000 */
[----:B------:R-:W-:Y:S01]  /*1220*/  IMAD.MOV.U32 R10, RZ, RZ, R16 ;  /* 0x000000ffff0a7224 */ /* 0x000fe200078e0010 */
[----:B------:R-:W-:Y:S01]  /*1230*/  MOV R0, 0x1260 ;  /* 0x0000126000007802 */ /* 0x000fe20000000f00 */
[----:B------:R-:W-:-:S07]  /*1240*/  IMAD.MOV.U32 R11, RZ, RZ, R17 ;  /* 0x000000ffff0b7224 */ /* 0x000fce00078e0011 */
[----:B------:R-:W-:Y:S05]  /*1250*/  CALL.REL.NOINC `($__internal_2_$__cuda_sm20_div_rn_f64_full) ;  /* 0x0000000c009c7944 */ /* 0x000fea0003c00000 */
[----:B------:R-:W-:Y:S02]  /*1260*/  IMAD.MOV.U32 R14, RZ, RZ, R30 ;  /* 0x000000ffff0e7224 */ /* 0x000fe400078e001e */
[----:B------:R-:W-:-:S07]  /*1270*/  IMAD.MOV.U32 R15, RZ, RZ, R31 ;  /* 0x000000ffff0f7224 */ /* 0x000fce00078e001f */
.L_x_43:
[----:B------:R-:W-:Y:S05]  /*1280*/  BSYNC.RECONVERGENT B0 ;  /* 0x0000000000007941 */ /* 0x000fea0003800200 */
.L_x_42:
[----:B------:R-:W-:Y:S04]  /*1290*/  BSSY.RECONVERGENT B0, `(.L_x_44) ;  /* 0x000001c000007945 */ /* 0x000fe80003800200 */
[----:B------:R-:W-:Y:S05]  /*12a0*/  @P1 BRA `(.L_x_45) ;  /* 0x0000000000681947 */ /* 0x000fea0003800000 */
[----:B------:R-:W0:Y:S02]  /*12b0*/  LDC.64 R10, c[0x0][0x3b0] ;  /* 0x0000ec00ff0a7b82 */ /* 0x000e240000000a00 */
[----:B0-----:R-:W-:-:S06]  /*12c0*/  IMAD.WIDE.U32 R10, R2, 0x8, R10 ;  /* 0x00000008020a7825 */ /* 0x001fcc00078e000a */
[----:B------:R-:W2:Y:S01]  /*12d0*/  LDG.E.64 R10, desc[UR8][R10.64] ;  /* 0x000000080a0a7981 */ /* 0x000ea2000c1e1b00 */
[----:B------:R-:W-:Y:S01]  /*12e0*/  MOV R6, 0x1 ;  /* 0x0000000100067802 */ /* 0x000fe20000000f00 */
[----:B------:R-:W-:Y:S01]  /*12f0*/  UMOV UR4, 0x33d43651 ;  /* 0x33d4365100047882 */ /* 0x000fe20000000000 */
[----:B------:R-:W-:Y:S01]  /*1300*/  UMOV UR5, 0x3fe98845 ;  /* 0x3fe9884500057882 */ /* 0x000fe20000000000 */
[----:B------:R-:W-:Y:S01]  /*1310*/  BSSY.RECONVERGENT B1, `(.L_x_45) ;  /* 0x0000013000017945 */ /* 0x000fe20003800200 */
[----:B--2---:R-:W0:Y:S02]  /*1320*/  MUFU.RCP64H R7, R11 ;  /* 0x0000000b00077308 */ /* 0x004e240000001800 */
[----:B0-----:R-:W-:-:S08]  /*1330*/  DFMA R8, -R10, R6, 1 ;  /* 0x3ff000000a08742b */ /* 0x001fd00000000106 */
[----:B------:R-:W-:-:S08]  /*1340*/  DFMA R8, R8, R8, R8 ;  /* 0x000000080808722b */ /* 0x000fd00000000008 */
[----:B------:R-:W-:Y:S02]  /*1350*/  DFMA R6, R6, R8, R6 ;  /* 0x000000080606722b */ /* 0x000fe40000000006 */
[----:B------:R-:W-:-:S06]  /*1360*/  DMUL R8, R26, UR4 ;  /* 0x000000041a087c28 */ /* 0x000fcc0008000000 */
[----:B------:R-:W-:-:S04]  /*1370*/  DFMA R12, -R10, R6, 1 ;  /* 0x3ff000000a0c742b */ /* 0x000fc80000000106 */
[----:B------:R-:W-:-:S04]  /*1380*/  FSETP.GEU.AND P1, PT, |R9|, 6.5827683646048100446e-37, PT ;  /* 0x036000000900780b */ /* 0x000fc80003f2e200 */
[----:B------:R-:W-:-:S08]  /*1390*/  DFMA R12, R6, R12, R6 ;  /* 0x0000000c060c722b */ /* 0x000fd00000000006 */
[----:B------:R-:W-:-:S08]  /*13a0*/  DMUL R14, R8, R12 ;  /* 0x0000000c080e7228 */ /* 0x000fd00000000000 */
[----:B------:R-:W-:-:S08]  /*13b0*/  DFMA R6, -R10, R14, R8 ;  /* 0x0000000e0a06722b */ /* 0x000fd00000000108 */
        /* <DEDUP_REMOVED lines=8> */
.L_x_46:
[----:B------:R-:W-:Y:S05]  /*1440*/  BSYNC.RECONVERGENT B1 ;  /* 0x0000000000017941 */ /* 0x000fea0003800200 */
.L_x_45:
[----:B------:R-:W-:Y:S05]  /*1450*/  BSYNC.RECONVERGENT B0 ;  /* 0x0000000000007941 */ /* 0x000fea0003800200 */
.L_x_44:
[----:B------:R-:W0:Y:S01]  /*1460*/  LDCU.64 UR4, c[0x0][0x380] ;  /* 0x00007000ff0477ac */ /* 0x000e220008000a00 */
[----:B------:R-:W1:Y:S01]  /*1470*/  LDC.64 R6, c[0x0][0x388] ;  /* 0x0000e200ff067b82 */ /* 0x000e620000000a00 */
[----:B------:R-:W2:Y:S01]  /*1480*/  LDCU UR6, c[0x0][0x3b8] ;  /* 0x00007700ff0677ac */ /* 0x000ea20008000800 */
[----:B0-----:R-:W-:-:S04]  /*1490*/  ISETP.NE.U32.AND P0, PT, RZ, UR4, PT ;  /* 0x00000004ff007c0c */ /* 0x001fc8000bf05070 */
[----:B------:R-:W-:Y:S01]  /*14a0*/  ISETP.NE.AND.EX P0, PT, RZ, UR5, PT, P0 ;  /* 0x00000005ff007c0c */ /* 0x000fe2000bf05300 */
[----:B--2---:R-:W-:-:S04]  /*14b0*/  IMAD R26, R2, UR6, R3 ;  /* 0x00000006021a7c24 */ /* 0x004fc8000f8e0203 */
[----:B-1----:R-:W-:-:S05]  /*14c0*/  IMAD.WIDE R6, R26, 0x8, R6 ;  /* 0x000000081a067825 */ /* 0x002fca00078e0206 */
[----:B------:R0:W-:Y:S03]  /*14d0*/  STG.E.64 desc[UR8][R6.64], R14 ;  /* 0x0000000e06007986 */ /* 0x0001e6000c101b08 */
[----:B------:R-:W-:Y:S05]  /*14e0*/  @!P0 EXIT ;  /* 0x000000000000894d */ /* 0x000fea0003800000 */
[----:B------:R-:W1:Y:S02]  /*14f0*/  LDC.64 R10, c[0x0][0x398] ;  /* 0x0000e600ff0a7b82 */ /* 0x000e640000000a00 */
[----:B-1----:R-:W-:-:S05]  /*1500*/  IMAD.WIDE.U32 R10, R4, 0x8, R10 ;  /* 0x00000008040a7825 */ /* 0x002fca00078e000a */
[----:B------:R-:W2:Y:S04]  /*1510*/  LDG.E.64 R30, desc[UR8][R10.64] ;  /* 0x000000080a1e7981 */ /* 0x000ea8000c1e1b00 */
[----:B------:R-:W3:Y:S04]  /*1520*/  LDG.E.64 R28, desc[UR8][R10.64+0x8] ;  /* 0x000008080a1c7981 */ /* 0x000ee8000c1e1b00 */
[----:B------:R1:W4:Y:S01]  /*1530*/  LDG.E.64 R12, desc[UR8][R10.64+0x10] ;  /* 0x000010080a0c7981 */ /* 0x000322000c1e1b00 */
[----:B------:R-:W0:Y:S01]  /*1540*/  MUFU.RCP64H R5, -1.77245330810546875 ;  /* 0xbffc5bf800057908 */ /* 0x000e220000001800 */
[----:B------:R-:W-:Y:S01]  /*1550*/  IMAD.MOV.U32 R32, RZ, RZ, -0x6e4b1096 ;  /* 0x91b4ef6aff207424 */ /* 0x000fe200078e00ff */
[----:B------:R-:W-:Y:S01]  /*1560*/  DMUL R8, R18, -R18 ;  /* 0x8000001212087228 */ /* 0x000fe20000000000 */
[----:B------:R-:W-:Y:S01]  /*1570*/  IMAD.MOV.U32 R33, RZ, RZ, 0x3ffc5bf8 ;  /* 0x3ffc5bf8ff217424 */ /* 0x000fe200078e00ff */
[----:B------:R-:W-:Y:S01]  /*1580*/  UMOV UR4, 0xfefa39ef ;  /* 0xfefa39ef00047882 */ /* 0x000fe20000000000 */
[----:B------:R-:W-:Y:S01]  /*1590*/  IMAD.MOV.U32 R4, RZ, RZ, 0x1 ;  /* 0x00000001ff047424 */ /* 0x000fe200078e00ff */
[----:B------:R-:W-:Y:S01]  /*15a0*/  UMOV UR5, 0x3fe62e42 ;  /* 0x3fe62e4200057882 */ /* 0x000fe20000000000 */
[----:B------:R-:W-:Y:S01]  /*15b0*/  BSSY.RECONVERGENT B0, `(.L_x_47) ;  /* 0x000004c000007945 */ /* 0x000fe20003800200 */
[----:B------:R-:W-:Y:S01]  /*15c0*/  ISETP.NE.AND P1, PT, R2, R3, PT ;  /* 0x000000030200720c */ /* 0x000fe20003f25270 */
[----:B-1----:R-:W-:-:S02]  /*15d0*/  IMAD.MOV.U32 R10, RZ, RZ, 0x652b82fe ;  /* 0x652b82feff0a7424 */ /* 0x002fc400078e00ff */
[----:B------:R-:W-:Y:S01]  /*15e0*/  IMAD.MOV.U32 R11, RZ, RZ, 0x3ff71547 ;  /* 0x3ff71547ff0b7424 */ /* 0x000fe200078e00ff */
[----:B------:R-:W-:Y:S01]  /*15f0*/  FSETP.GEU.AND P0, PT, |R9|, 4.1917929649353027344, PT ;  /* 0x4086232b0900780b */ /* 0x000fe20003f0e200 */
[----:B0-----:R-:W-:-:S04]  /*1600*/  DFMA R6, R4, R32, 1 ;  /* 0x3ff000000406742b */ /* 0x001fc80000000020 */
[----:B------:R-:W-:-:S04]  /*1610*/  DFMA R10, R8, R10, 6.75539944105574400000e+15 ;  /* 0x43380000080a742b */ /* 0x000fc8000000000a */
[----:B------:R-:W-:-:S08]  /*1620*/  DFMA R6, R6, R6, R6 ;  /* 0x000000060606722b */ /* 0x000fd00000000006 */
[----:B------:R-:W-:-:S08]  /*1630*/  DFMA R4, R4, R6, R4 ;  /* 0x000000060404722b */ /* 0x000fd00000000004 */
[----:B------:R-:W-:-:S08]  /*1640*/  DFMA R6, R4, R32, 1 ;  /* 0x3ff000000406742b */ /* 0x000fd00000000020 */
[----:B------:R-:W-:Y:S02]  /*1650*/  DFMA R4, R4, R6, R4 ;  /* 0x000000060404722b */ /* 0x000fe40000000004 */
[----:B------:R-:W-:Y:S02]  /*1660*/  DADD R6, R18, R18 ;  /* 0x0000000012067229 */ /* 0x000fe40000000012 */
[----:B------:R-:W-:-:S06]  /*1670*/  DADD R18, R10, -6.75539944105574400000e+15 ;  /* 0xc33800000a127429 */ /* 0x000fcc0000000000 */
[----:B------:R-:W-:Y:S02]  /*1680*/  DMUL R34, R6, R4 ;  /* 0x0000000406227228 */ /* 0x000fe40000000000 */
[----:B------:R-:W-:-:S06]  /*1690*/  FSETP.GEU.AND P4, PT, |R7|, 6.5827683646048100446e-37, PT ;  /* 0x036000000700780b */ /* 0x000fcc0003f8e200 */
[----:B------:R-:W-:-:S08]  /*16a0*/  DFMA R32, R34, R32, R6 ;  /* 0x000000202220722b */ /* 0x000fd00000000006 */
[----:B------:R-:W-:Y:S02]  /*16b0*/  DFMA R4, R4, R32, R34 ;  /* 0x000000200404722b */ /* 0x000fe40000000022 */
[----:B------:R-:W-:Y:S01]  /*16c0*/  DFMA R32, R18, -UR4, R8 ;  /* 0x8000000412207c2b */ /* 0x000fe20008000008 */
[----:B------:R-:W-:Y:S01]  /*16d0*/  UMOV UR4, 0x3b39803f ;  /* 0x3b39803f00047882 */ /* 0x000fe20000000000 */
[----:B------:R-:W-:-:S06]  /*16e0*/  UMOV UR5, 0x3c7abc9e ;  /* 0x3c7abc9e00057882 */ /* 0x000fcc0000000000 */
[----:B------:R-:W-:Y:S01]  /*16f0*/  DFMA R18, R18, -UR4, R32 ;  /* 0x8000000412127c2b */ /* 0x000fe20008000020 */
[----:B------:R-:W-:Y:S01]  /*1700*/  UMOV UR4, 0x69ce2bdf ;  /* 0x69ce2bdf00047882 */ /* 0x000fe20000000000 */
[----:B------:R-:W-:Y:S01]  /*1710*/  MOV R32, 0xfca213ea ;  /* 0xfca213ea00207802 */ /* 0x000fe20000000f00 */
[----:B------:R-:W-:Y:S01]  /*1720*/  IMAD.MOV.U32 R33, RZ, RZ, 0x3e928af3 ;  /* 0x3e928af3ff217424 */ /* 0x000fe200078e00ff */
[----:B------:R-:W-:Y:S01]  /*1730*/  UMOV UR5, 0x3e5ade15 ;  /* 0x3e5ade1500057882 */ /* 0x000fe20000000000 */
[----:B------:R-:W-:-:S04]  /*1740*/  FFMA R0, RZ, -1.9715566635131835938, R5 ;  /* 0xbffc5bf8ff007823 */ /* 0x000fc80000000005 */
[----:B------:R-:W-:Y:S01]  /*1750*/  DFMA R32, R18, UR4, R32 ;  /* 0x0000000412207c2b */ /* 0x000fe20008000020 */
[----:B------:R-:W-:Y:S01]  /*1760*/  UMOV UR4, 0x62401315 ;  /* 0x6240131500047882 */ /* 0x000fe20000000000 */
[----:B------:R-:W-:Y:S01]  /*1770*/  UMOV UR5, 0x3ec71dee ;  /* 0x3ec71dee00057882 */ /* 0x000fe20000000000 */
[----:B------:R-:W-:-:S05]  /*1780*/  FSETP.GT.AND P3, PT, |R0|, 1.469367938527859385e-39, PT ;  /* 0x001000000000780b */ /* 0x000fca0003f64200 */
        /* <DEDUP_REMOVED lines=21> */
[----:B------:R-:W-:Y:S02]  /*18e0*/  DFMA R32, R18, R32, UR4 ;  /* 0x0000000412207e2b */ /* 0x000fe40008000020 */
[----:B--2---:R-:W-:-:S08]  /*18f0*/  DFMA R34, R24, R30, RZ ;  /* 0x0000001e1822722b */ /* 0x004fd000000000ff */
[----:B---3--:R-:W-:-:S08]  /*1900*/  DFMA R34, R22, R28, R34 ;  /* 0x0000001c1622722b */ /* 0x008fd00000000022 */
[----:B----4-:R-:W-:-:S08]  /*1910*/  DFMA R34, R20, R12, R34 ;  /* 0x0000000c1422722b */ /* 0x010fd00000000022 */
[----:B------:R-:W-:Y:S02]  /*1920*/  DFMA R34, -R24, R30, R34 ;  /* 0x0000001e1822722b */ /* 0x000fe40000000122 */
[----:B------:R-:W-:-:S06]  /*1930*/  DFMA R24, R18, R32, 1 ;  /* 0x3ff000001218742b */ /* 0x000fcc0000000020 */
[----:B------:R-:W-:Y:S02]  /*1940*/  DFMA R22, -R22, R28, R34 ;  /* 0x0000001c1616722b */ /* 0x000fe40000000122 */
[----:B------:R-:W-:Y:S02]  /*1950*/  DFMA R24, R18, R24, 1 ;  /* 0x3ff000001218742b */ /* 0x000fe40000000018 */
[----:B------:R-:W-:-:S04]  /*1960*/  DMUL R18, R16, R16 ;  /* 0x0000001010127228 */ /* 0x000fc80000000000 */
[----:B------:R-:W-:-:S04]  /*1970*/  DFMA R22, -R20, R12, R22 ;  /* 0x0000000c1416722b */ /* 0x000fc80000000116 */
[----:B------:R-:W-:Y:S02]  /*1980*/  IMAD R21, R10, 0x100000, R25 ;  /* 0x001000000a157824 */ /* 0x000fe400078e0219 */
[----:B------:R-:W-:Y:S01]  /*1990*/  IMAD.MOV.U32 R20, RZ, RZ, R24 ;  /* 0x000000ffff147224 */ /* 0x000fe200078e0018 */
[----:B------:R-:W-:Y:S06]  /*19a0*/  @!P0 BRA `(.L_x_48) ;  /* 0x0000000000308947 */ /* 0x000fec0003800000 */
[----:B------:R-:W-:Y:S01]  /*19b0*/  FSETP.GEU.AND P2, PT, |R9|, 4.2275390625, PT ;  /* 0x408748000900780b */ /* 0x000fe20003f4e200 */
[C---:B------:R-:W-:Y:S02]  /*19c0*/  DADD R12, R8.reuse, +INF ;  /* 0x7ff00000080c7429 */ /* 0x040fe40000000000 */
[----:B------:R-:W-:-:S08]  /*19d0*/  DSETP.GEU.AND P0, PT, R8, RZ, PT ;  /* 0x000000ff0800722a */ /* 0x000fd00003f0e000 */
[----:B------:R-:W-:Y:S02]  /*19e0*/  FSEL R20, R12, RZ, P0 ;  /* 0x000000ff0c147208 */ /* 0x000fe40000000000 */
[----:B------:R-:W-:Y:S02]  /*19f0*/  @!P2 LEA.HI R0, R10, R10, RZ, 0x1 ;  /* 0x0000000a0a00a211 */ /* 0x000fe400078f08ff */
[----:B------:R-:W-:Y:S02]  /*1a00*/  FSEL R21, R13, RZ, P0 ;  /* 0x000000ff0d157208 */ /* 0x000fe40000000000 */
[----:B------:R-:W-:-:S05]  /*1a10*/  @!P2 SHF.R.S32.HI R3, RZ, 0x1, R0 ;  /* 0x00000001ff03a819 */ /* 0x000fca0000011400 */
[----:B------:R-:W-:Y:S02]  /*1a20*/  @!P2 IMAD.IADD R8, R10, 0x1, -R3 ;  /* 0x000000010a08a824 */ /* 0x000fe400078e0a03 */
[----:B------:R-:W-:-:S03]  /*1a30*/  @!P2 IMAD R25, R3, 0x100000, R25 ;  /* 0x001000000319a824 */ /* 0x000fc600078e0219 */
[----:B------:R-:W-:Y:S01]  /*1a40*/  @!P2 LEA R9, R8, 0x3ff00000, 0x14 ;  /* 0x3ff000000809a811 */ /* 0x000fe200078ea0ff */
[----:B------:R-:W-:-:S06]  /*1a50*/  @!P2 IMAD.MOV.U32 R8, RZ, RZ, RZ ;  /* 0x000000ffff08a224 */ /* 0x000fcc00078e00ff */
[----:B------:R-:W-:-:S11]  /*1a60*/  @!P2 DMUL R20, R24, R8 ;  /* 0x000000081814a228 */ /* 0x000fd60000000000 */
.L_x_48:
[----:B------:R-:W-:Y:S05]  /*1a70*/  BSYNC.RECONVERGENT B0 ;  /* 0x0000000000007941 */ /* 0x000fea0003800200 */
.L_x_47:
[----:B------:R-:W-:Y:S04]  /*1a80*/  BSSY.RECONVERGENT B0, `(.L_x_49) ;  /* 0x000000a000007945 */ /* 0x000fe80003800200 */
[----:B------:R-:W-:Y:S05]  /*1a90*/  @P3 BRA P4, `(.L_x_50) ;  /* 0x0000000000203947 */ /* 0x000fea0002000000 */
[----:B------:R-:W-:Y:S01]  /*1aa0*/  IMAD.MOV.U32 R8, RZ, RZ, R6 ;  /* 0x000000ffff087224 */ /* 0x000fe200078e0006 */
[----:B------:R-:W-:Y:S01]  /*1ab0*/  MOV R9, R7 ;  /* 0x0000000700097202 */ /* 0x000fe20000000f00 */
[----:B------:R-:W-:Y:S01]  /*1ac0*/  IMAD.MOV.U32 R10, RZ, RZ, -0x6e4b1096 ;  /* 0x91b4ef6aff0a7424 */ /* 0x000fe200078e00ff */
[----:B------:R-:W-:Y:S01]  /*1ad0*/  MOV R0, 0x1b00 ;  /* 0x00001b0000007802 */ /* 0x000fe20000000f00 */
[----:B------:R-:W-:-:S07]  /*1ae0*/  IMAD.MOV.U32 R11, RZ, RZ, -0x4003a408 ;  /* 0xbffc5bf8ff0b7424 */ /* 0x000fce00078e00ff */
[----:B------:R-:W-:Y:S05]  /*1af0*/  CALL.REL.NOINC `($__internal_2_$__cuda_sm20_div_rn_f64_full) ;  /* 0x0000000400747944 */ /* 0x000fea0003c00000 */
[----:B------:R-:W-:Y:S02]  /*1b00*/  IMAD.MOV.U32 R4, RZ, RZ, R30 ;  /* 0x000000ffff047224 */ /* 0x000fe400078e001e */
[----:B------:R-:W-:-:S07]  /*1b10*/  IMAD.MOV.U32 R5, RZ, RZ, R31 ;  /* 0x000000ffff057224 */ /* 0x000fce00078e001f */
.L_x_50:
[----:B------:R-:W-:Y:S05]  /*1b20*/  BSYNC.RECONVERGENT B0 ;  /* 0x0000000000007941 */ /* 0x000fea0003800200 */
.L_x_49:
[----:B------:R-:W-:Y:S01]  /*1b30*/  DMUL R10, R16, R18 ;  /* 0x00000012100a7228 */ /* 0x000fe20000000000 */
[----:B------:R-:W-:Y:S01]  /*1b40*/  IMAD.MOV.U32 R6, RZ, RZ, 0x1 ;  /* 0x00000001ff067424 */ /* 0x000fe200078e00ff */
[----:B------:R-:W-:Y:S01]  /*1b50*/  DMUL R4, R4, R20 ;  /* 0x0000001404047228 */ /* 0x000fe20000000000 */
[----:B------:R-:W-:Y:S03]  /*1b60*/  BSSY.RECONVERGENT B0, `(.L_x_51) ;  /* 0x0000015000007945 */ /* 0x000fe60003800200 */
[----:B------:R-:W0:Y:S04]  /*1b70*/  MUFU.RCP64H R7, R11 ;  /* 0x0000000b00077308 */ /* 0x000e280000001800 */
[----:B------:R-:W-:-:S10]  /*1b80*/  DMUL R12, R22, R4 ;  /* 0x00000004160c7228 */ /* 0x000fd40000000000 */
        /* <DEDUP_REMOVED lines=16> */
[----:B------:R-:W-:Y:S01]  /*1c90*/  MOV R16, R30 ;  /* 0x0000001e00107202 */ /* 0x000fe20000000f00 */
[----:B------:R-:W-:-:S07]  /*1ca0*/  IMAD.MOV.U32 R17, RZ, RZ, R31 ;  /* 0x000000ffff117224 */ /* 0x000fce00078e001f */
.L_x_52:
[----:B------:R-:W-:Y:S05]  /*1cb0*/  BSYNC.RECONVERGENT B0 ;  /* 0x0000000000007941 */ /* 0x000fea0003800200 */
.L_x_51:
[----:B------:R-:W0:Y:S01]  /*1cc0*/  MUFU.RCP64H R5, R19 ;  /* 0x0000001300057308 */ /* 0x000e220000001800 */
[----:B------:R-:W-:Y:S01]  /*1cd0*/  IMAD.MOV.U32 R4, RZ, RZ, 0x1 ;  /* 0x00000001ff047424 */ /* 0x000fe200078e00ff */
[----:B------:R-:W-:Y:S01]  /*1ce0*/  DMUL R14, R22, R14 ;  /* 0x0000000e160e7228 */ /* 0x000fe20000000000 */
        /* <DEDUP_REMOVED lines=15> */
[----:B------:R-:W-:Y:S02]  /*1de0*/  IMAD.MOV.U32 R9, RZ, RZ, R15 ;  /* 0x000000ffff097224 */ /* 0x000fe400078e000f */
[----:B------:R-:W-:Y:S02]  /*1df0*/  IMAD.MOV.U32 R10, RZ, RZ, R18 ;  /* 0x000000ffff0a7224 */ /* 0x000fe400078e0012 */
[----:B------:R-:W-:-:S07]  /*1e00*/  IMAD.MOV.U32 R11, RZ, RZ, R19 ;  /* 0x000000ffff0b7224 */ /* 0x000fce00078e0013 */
[----:B------:R-:W-:Y:S05]  /*1e10*/  CALL.REL.NOINC `($__internal_2_$__cuda_sm20_div_rn_f64_full) ;  /* 0x0000000000ac7944 */ /* 0x000fea0003c00000 */
[----:B------:R-:W-:Y:S01]  /*1e20*/  IMAD.MOV.U32 R4, RZ, RZ, R30 ;  /* 0x000000ffff047224 */ /* 0x000fe200078e001e */
[----:B------:R-:W-:-:S07]  /*1e30*/  MOV R5, R31 ;  /* 0x0000001f00057202 */ /* 0x000fce0000000f00 */
.L_x_54:
[----:B------:R-:W-:Y:S05]  /*1e40*/  BSYNC.RECONVERGENT B0 ;  /* 0x0000000000007941 */ /* 0x000fea0003800200 */
.L_x_53:
[----:B------:R-:W-:Y:S01]  /*1e50*/  BSSY.RECONVERGENT B0, `(.L_x_55) ;  /* 0x0000023000007945 */ /* 0x000fe20003800200 */
[----:B------:R-:W-:-:S03]  /*1e60*/  DADD R4, R4, R16 ;  /* 0x0000000004047229 */ /* 0x000fc60000000010 */
[----:B------:R-:W-:Y:S08]  /*1e70*/  @P1 BRA `(.L_x_56) ;  /* 0x0000000000801947 */ /* 0x000ff00003800000 */
[----:B------:R-:W0:Y:S08]  /*1e80*/  LDC.64 R4, c[0x0][0x3a0] ;  /* 0x0000e800ff047b82 */ /* 0x000e300000000a00 */
[----:B------:R-:W1:Y:S01]  /*1e90*/  LDC.64 R6, c[0x0][0x3a8] ;  /* 0x0000ea00ff067b82 */ /* 0x000e620000000a00 */
[----:B0-----:R-:W-:-:S06]  /*1ea0*/  IMAD.WIDE.U32 R4, R2, 0x8, R4 ;  /* 0x0000000802047825 */ /* 0x001fcc00078e0004 */
[----:B------:R-:W2:Y:S01]  /*1eb0*/  LDG.E.64 R4, desc[UR8][R4.64] ;  /* 0x0000000804047981 */ /* 0x000ea2000c1e1b00 */
[----:B-1----:R-:W-:-:S06]  /*1ec0*/  IMAD.WIDE.U32 R2, R2, 0x8, R6 ;  /* 0x0000000802027825 */ /* 0x002fcc00078e0006 */
[----:B------:R-:W3:Y:S01]  /*1ed0*/  LDG.E.64 R2, desc[UR8][R2.64] ;  /* 0x0000000802027981 */ /* 0x000ee2000c1e1b00 */
[----:B------:R-:W-:Y:S01]  /*1ee0*/  IMAD.MOV.U32 R6, RZ, RZ, 0x1 ;  /* 0x00000001ff067424 */ /* 0x000fe200078e00ff */
[----:B------:R-:W-:Y:S01]  /*1ef0*/  UMOV UR4, 0x33d43651 ;  /* 0x33d4365100047882 */ /* 0x000fe20000000000 */
[----:B------:R-:W-:Y:S01]  /*1f00*/  UMOV UR5, 0x3fe98845 ;  /* 0x3fe9884500057882 */ /* 0x000fe20000000000 */
[----:B------:R-:W-:Y:S01]  /*1f10*/  BSSY.RECONVERGENT B1, `(.L_x_57) ;  /* 0x0000014000017945 */ /* 0x000fe20003800200 */
[----:B--2---:R-:W-:-:S06]  /*1f20*/  DADD R10, R4, R4 ;  /* 0x00000000040a7229 */ /* 0x004fcc0000000004 */
[----:B------:R-:W0:Y:S02]  /*1f30*/  MUFU.RCP64H R7, R11 ;  /* 0x0000000b00077308 */ /* 0x000e240000001800 */
[----:B0-----:R-:W-:-:S08]  /*1f40*/  DFMA R8, -R10, R6, 1 ;  /* 0x3ff000000a08742b */ /* 0x001fd00000000106 */
[----:B------:R-:W-:-:S08]  /*1f50*/  DFMA R8, R8, R8, R8 ;  /* 0x000000080808722b */ /* 0x000fd00000000008 */
[----:B------:R-:W-:Y:S02]  /*1f60*/  DFMA R6, R6, R8, R6 ;  /* 0x000000080606722b */ /* 0x000fe40000000006 */
[----:B---3--:R-:W-:-:S06]  /*1f70*/  DMUL R8, R2, -UR4 ;  /* 0x8000000402087c28 */ /* 0x008fcc0008000000 */
        /* <DEDUP_REMOVED lines=13> */
.L_x_58:
[----:B------:R-:W-:Y:S05]  /*2050*/  BSYNC.RECONVERGENT B1 ;  /* 0x0000000000017941 */ /* 0x000fea0003800200 */
.L_x_57:
[----:B------:R-:W-:Y:S02]  /*2060*/  IMAD.MOV.U32 R4, RZ, RZ, R2 ;  /* 0x000000ffff047224 */ /* 0x000fe400078e0002 */
[----:B------:R-:W-:-:S07]  /*2070*/  IMAD.MOV.U32 R5, RZ, RZ, R3 ;  /* 0x000000ffff057224 */ /* 0x000fce00078e0003 */
.L_x_56:
[----:B------:R-:W-:Y:S05]  /*2080*/  BSYNC.RECONVERGENT B0 ;  /* 0x0000000000007941 */ /* 0x000fea0003800200 */
.L_x_55:
[----:B------:R-:W0:Y:S02]  /*2090*/  LDC.64 R2, c[0x0][0x380] ;  /* 0x0000e000ff027b82 */ /* 0x000e240000000a00 */
[----:B0-----:R-:W-:-:S05]  /*20a0*/  IMAD.WIDE R26, R26, 0x8, R2 ;  /* 0x000000081a1a7825 */ /* 0x001fca00078e0202 */
[----:B------:R-:W-:Y:S01]  /*20b0*/  STG.E.64 desc[UR8][R26.64], R4 ;  /* 0x000000041a007986 */ /* 0x000fe2000c101b08 */
[----:B------:R-:W-:Y:S05]  /*20c0*/  EXIT ;  /* 0x000000000000794d */ /* 0x000fea0003800000 */
        .weak           $__internal_2_$__cuda_sm20_div_rn_f64_full
        .type           $__internal_2_$__cuda_sm20_div_rn_f64_full,@function
        .size           $__internal_2_$__cuda_sm20_div_rn_f64_full,($__internal_3_$__cuda_sm20_dsqrt_rn_f64_mediumpath_v1 - $__internal_2_$__cuda_sm20_div_rn_f64_full)
$__internal_2_$__cuda_sm20_div_rn_f64_full:
[C---:B------:R-:W-:Y:S01]  /*20d0*/  FSETP.GEU.AND P0, PT, |R11|.reuse, 1.469367938527859385e-39, PT ;  /* 0x001000000b00780b */ /* 0x040fe20003f0e200 */
[----:B------:R-:W-:Y:S01]  /*20e0*/  BSSY.RECONVERGENT B2, `(.L_x_59) ;  /* 0x0000056000027945 */ /* 0x000fe20003800200 */
[----:B------:R-:W-:Y:S02]  /*20f0*/  LOP3.LUT R12, R11, 0x800fffff, RZ, 0xc0, !PT ;  /* 0x800fffff0b0c7812 */ /* 0x000fe400078ec0ff */
[C---:B------:R-:W-:Y:S02]  /*2100*/  FSETP.GEU.AND P3, PT, |R9|.reuse, 1.469367938527859385e-39, PT ;  /* 0x001000000900780b */ /* 0x040fe40003f6e200 */
[----:B------:R-:W-:Y:S01]  /*2110*/  LOP3.LUT R13, R12, 0x3ff00000, RZ, 0xfc, !PT ;  /* 0x3ff000000c0d7812 */ /* 0x000fe200078efcff */
[----:B------:R-:W-:Y:S01]  /*2120*/  IMAD.MOV.U32 R12, RZ, RZ, R10 ;  /* 0x000000ffff0c7224 */ /* 0x000fe200078e000a */
[----:B------:R-:W-:Y:S02]  /*2130*/  MOV R6, 0x1 ;  /* 0x0000000100067802 */ /* 0x000fe40000000f00 */
[----:B------:R-:W-:-:S02]  /*2140*/  LOP3.LUT R32, R9, 0x7ff00000, RZ, 0xc0, !PT ;  /* 0x7ff0000009207812 */ /* 0x000fc400078ec0ff */
[----:B------:R-:W-:Y:S01]  /*2150*/  LOP3.LUT R33, R11, 0x7ff00000, RZ, 0xc0, !PT ;  /* 0x7ff000000b217812 */ /* 0x000fe200078ec0ff */
[----:B------:R-:W-:-:S03]  /*2160*/  @!P0 DMUL R12, R10, 8.98846567431157953865e+307 ;  /* 0x7fe000000a0c8828 */ /* 0x000fc60000000000 */
[C---:B------:R-:W-:Y:S01]  /*2170*/  ISETP.GE.U32.AND P2, PT, R32.reuse, R33, PT ;  /* 0x000000212000720c */ /* 0x040fe20003f46070 */
[----:B------:R-:W-:Y:S01]  /*2180*/  @!P3 IMAD.MOV.U32 R34, RZ, RZ, RZ ;  /* 0x000000ffff22b224 */ /* 0x000fe200078e00ff */
[----:B------:R-:W-:Y:S01]  /*2190*/  @!P3 LOP3.LUT R5, R11, 0x7ff00000, RZ, 0xc0, !PT ;  /* 0x7ff000000b05b812 */ /* 0x000fe200078ec0ff */
[----:B------:R-:W0:Y:S03]  /*21a0*/  MUFU.RCP64H R7, R13 ;  /* 0x0000000d00077308 */ /* 0x000e260000001800 */
[----:B------:R-:W-:Y:S01]  /*21b0*/  @!P3 ISETP.GE.U32.AND P4, PT, R32, R5, PT ;  /* 0x000000052000b20c */ /* 0x000fe20003f86070 */
[----:B------:R-:W-:Y:S01]  /*21c0*/  IMAD.MOV.U32 R5, RZ, RZ, 0x1ca00000 ;  /* 0x1ca00000ff057424 */ /* 0x000fe200078e00ff */
[----:B------:R-:W-:-:S04]  /*21d0*/  @!P0 LOP3.LUT R33, R13, 0x7ff00000, RZ, 0xc0, !PT ;  /* 0x7ff000000d218812 */ /* 0x000fc800078ec0ff */
[----:B------:R-:W-:Y:S01]  /*21e0*/  @!P3 SEL R29, R5, 0x63400000, !P4 ;  /* 0x63400000051db807 */ /* 0x000fe20006000000 */
[----:B0-----:R-:W-:-:S08]  /*21f0*/  DFMA R30, R6, -R12, 1 ;  /* 0x3ff00000061e742b */ /* 0x001fd0000000080c */
[----:B------:R-:W-:-:S08]  /*2200*/  DFMA R30, R30, R30, R30 ;  /* 0x0000001e1e1e722b */ /* 0x000fd0000000001e */
[----:B------:R-:W-:Y:S01]  /*2210*/  DFMA R30, R6, R30, R6 ;  /* 0x0000001e061e722b */ /* 0x000fe20000000006 */
[--C-:B------:R-:W-:Y:S02]  /*2220*/  @!P3 LOP3.LUT R6, R29, 0x80000000, R9.reuse, 0xf8, !PT ;  /* 0x800000001d06b812 */ /* 0x100fe400078ef809 */
[----:B------:R-:W-:Y:S02]  /*2230*/  SEL R7, R5, 0x63400000, !P2 ;  /* 0x6340000005077807 */ /* 0x000fe40005000000 */
[----:B------:R-:W-:Y:S01]  /*2240*/  @!P3 LOP3.LUT R35, R6, 0x100000, RZ, 0xfc, !PT ;  /* 0x001000000623b812 */ /* 0x000fe200078efcff */
[----:B------:R-:W-:Y:S01]  /*2250*/  IMAD.MOV.U32 R6, RZ, RZ, R8 ;  /* 0x000000ffff067224 */ /* 0x000fe200078e0008 */
[----:B------:R-:W-:Y:S01]  /*2260*/  LOP3.LUT R7, R7, 0x800fffff, R9, 0xf8, !PT ;  /* 0x800fffff07077812 */ /* 0x000fe200078ef809 */
[----:B------:R-:W-:-:S05]  /*2270*/  DFMA R28, R30, -R12, 1 ;  /* 0x3ff000001e1c742b */ /* 0x000fca000000080c */
[----:B------:R-:W-:-:S03]  /*2280*/  @!P3 DFMA R6, R6, 2, -R34 ;  /* 0x400000000606b82b */ /* 0x000fc60000000822 */
[----:B------:R-:W-:-:S07]  /*2290*/  DFMA R28, R30, R28, R30 ;  /* 0x0000001c1e1c722b */ /* 0x000fce000000001e */
[----:B------:R-:W-:Y:S01]  /*22a0*/  @!P3 LOP3.LUT R32, R7, 0x7ff00000, RZ, 0xc0, !PT ;  /* 0x7ff000000720b812 */ /* 0x000fe200078ec0ff */
[----:B------:R-:W-:-:S04]  /*22b0*/  DMUL R30, R28, R6 ;  /* 0x000000061c1e7228 */ /* 0x000fc80000000000 */
[----:B------:R-:W-:-:S04]  /*22c0*/  VIADD R34, R32, 0xffffffff ;  /* 0xffffffff20227836 */ /* 0x000fc80000000000 */
[----:B------:R-:W-:Y:S01]  /*22d0*/  DFMA R36, R30, -R12, R6 ;  /* 0x8000000c1e24722b */ /* 0x000fe20000000006 */
[----:B------:R-:W-:Y:S01]  /*22e0*/  ISETP.GT.U32.AND P0, PT, R34, 0x7feffffe, PT ;  /* 0x7feffffe2200780c */ /* 0x000fe20003f04070 */
[----:B------:R-:W-:-:S05]  /*22f0*/  VIADD R34, R33, 0xffffffff ;  /* 0xffffffff21227836 */ /* 0x000fca0000000000 */
[----:B------:R-:W-:Y:S01]  /*2300*/  ISETP.GT.U32.OR P0, PT, R34, 0x7feffffe, P0 ;  /* 0x7feffffe2200780c */ /* 0x000fe20000704470 */
[----:B------:R-:W-:-:S12]  /*2310*/  DFMA R28, R28, R36, R30 ;  /* 0x000000241c1c722b */ /* 0x000fd8000000001e */
[----:B------:R-:W-:Y:S05]  /*2320*/  @P0 BRA `(.L_x_60) ;  /* 0x0000000000700947 */ /* 0x000fea0003800000 */
[----:B------:R-:W-:Y:S02]  /*2330*/  LOP3.LUT R8, R9, 0x7ff00000, RZ, 0xc0, !PT ;  /* 0x7ff0000009087812 */ /* 0x000fe400078ec0ff */
[----:B------:R-:W-:-:S04]  /*2340*/  LOP3.LUT R9, R11, 0x7ff00000, RZ, 0xc0, !PT ;  /* 0x7ff000000b097812 */ /* 0x000fc800078ec0ff */
[CC--:B------:R-:W-:Y:S02]  /*2350*/  VIADDMNMX R30, R8.reuse, -R9.reuse, 0xb9600000, !PT ;  /* 0xb9600000081e7446 */ /* 0x0c0fe40007800909 */
[----:B------:R-:W-:Y:S01]  /*2360*/  ISETP.GE.U32.AND P0, PT, R8, R9, PT ;  /* 0x000000090800720c */ /* 0x000fe20003f06070 */
[----:B------:R-:W-:Y:S01]  /*2370*/  IMAD.MOV.U32 R8, RZ, RZ, RZ ;  /* 0x000000ffff087224 */ /* 0x000fe200078e00ff */
[----:B------:R-:W-:Y:S02]  /*2380*/  VIMNMX R30, PT, PT, R30, 0x46a00000, PT ;  /* 0x46a000001e1e7848 */ /* 0x000fe40003fe0100 */
[----:B------:R-:W-:-:S05]  /*2390*/  SEL R5, R5, 0x63400000, !P0 ;  /* 0x6340000005057807 */ /* 0x000fca0004000000 */
[----:B------:R-:W-:-:S05]  /*23a0*/  IMAD.IADD R5, R30, 0x1, -R5 ;  /* 0x000000011e057824 */ /* 0x000fca00078e0a05 */
[----:B------:R-:W-:-:S06]  /*23b0*/  IADD3 R9, PT, PT, R5, 0x7fe00000, RZ ;  /* 0x7fe0000005097810 */ /* 0x000fcc0007ffe0ff */
[----:B------:R-:W-:-:S10]  /*23c0*/  DMUL R30, R28, R8 ;  /* 0x000000081c1e7228 */ /* 0x000fd40000000000 */
[----:B------:R-:W-:-:S13]  /*23d0*/  FSETP.GTU.AND P0, PT, |R31|, 1.469367938527859385e-39, PT ;  /* 0x001000001f00780b */ /* 0x000fda0003f0c200 */
[----:B------:R-:W-:Y:S05]  /*23e0*/  @P0 BRA `(.L_x_61) ;  /* 0x0000000000940947 */ /* 0x000fea0003800000 */
[----:B------:R-:W-:Y:S01]  /*23f0*/  DFMA R6, R28, -R12, R6 ;  /* 0x8000000c1c06722b */ /* 0x000fe20000000006 */
[----:B------:R-:W-:-:S09]  /*2400*/  IMAD.MOV.U32 R8, RZ, RZ, RZ ;  /* 0x000000ffff087224 */ /* 0x000fd200078e00ff */
[C---:B------:R-:W-:Y:S02]  /*2410*/  FSETP.NEU.AND P0, PT, R7.reuse, RZ, PT ;  /* 0x000000ff0700720b */ /* 0x040fe40003f0d000 */
[----:B------:R-:W-:-:S04]  /*2420*/  LOP3.LUT R11, R7, 0x80000000, R11, 0x48, !PT ;  /* 0x80000000070b7812 */ /* 0x000fc800078e480b */
[----:B------:R-:W-:-:S07]  /*2430*/  LOP3.LUT R9, R11, R9, RZ, 0xfc, !PT ;  /* 0x000000090b097212 */ /* 0x000fce00078efcff */
[----:B------:R-:W-:Y:S05]  /*2440*/  @!P0 BRA `(.L_x_61) ;  /* 0x00000000007c8947 */ /* 0x000fea0003800000 */
[----:B------:R-:W-:Y:S01]  /*2450*/  IMAD.MOV R7, RZ, RZ, -R5 ;  /* 0x000000ffff077224 */ /* 0x000fe200078e0a05 */
[----:B------:R-:W-:Y:S01]  /*2460*/  DMUL.RP R8, R28, R8 ;  /* 0x000000081c087228 */ /* 0x000fe20000008000 */
[----:B------:R-:W-:Y:S01]  /*2470*/  IMAD.MOV.U32 R6, RZ, RZ, RZ ;  /* 0x000000ffff067224 */ /* 0x000fe200078e00ff */
[----:B------:R-:W-:-:S05]  /*2480*/  IADD3 R5, PT, PT, -R5, -0x43300000, RZ ;  /* 0xbcd0000005057810 */ /* 0x000fca0007ffe1ff */
[----:B------:R-:W-:-:S03]  /*2490*/  DFMA R6, R30, -R6, R28 ;  /* 0x800000061e06722b */ /* 0x000fc6000000001c */
[----:B------:R-:W-:-:S07]  /*24a0*/  LOP3.LUT R11, R9, R11, RZ, 0x3c, !PT ;  /* 0x0000000b090b7212 */ /* 0x000fce00078e3cff */
[----:B------:R-:W-:-:S04]  /*24b0*/  FSETP.NEU.AND P0, PT, |R7|, R5, PT ;  /* 0x000000050700720b */ /* 0x000fc80003f0d200 */
[----:B------:R-:W-:Y:S02]  /*24c0*/  FSEL R30, R8, R30, !P0 ;  /* 0x0000001e081e7208 */ /* 0x000fe40004000000 */
[----:B------:R-:W-:Y:S01]  /*24d0*/  FSEL R31, R11, R31, !P0 ;  /* 0x0000001f0b1f7208 */ /* 0x000fe20004000000 */
[----:B------:R-:W-:Y:S06]  /*24e0*/  BRA `(.L_x_61) ;  /* 0x0000000000547947 */ /* 0x000fec0003800000 */
.L_x_60:
        /* <DEDUP_REMOVED lines=11> */
[----:B------:R-:W-:Y:S02]  /*25a0*/  @P0 LOP3.LUT R5, R31, 0x7ff00000, RZ, 0xfc, !PT ;  /* 0x7ff000001f050812 */ /* 0x000fe400078efcff */
[----:B------:R-:W-:Y:S01]  /*25b0*/  @!P0 MOV R30, RZ ;  /* 0x000000ff001e8202 */ /* 0x000fe20000000f00 */
[----:B------:R-:W-:Y:S02]  /*25c0*/  @P0 IMAD.MOV.U32 R30, RZ, RZ, RZ ;  /* 0x000000ffff1e0224 */ /* 0x000fe400078e00ff */
[----:B------:R-:W-:Y:S01]  /*25d0*/  @P0 IMAD.MOV.U32 R31, RZ, RZ, R5 ;  /* 0x000000ffff1f0224 */ /* 0x000fe200078e0005 */
[----:B------:R-:W-:Y:S06]  /*25e0*/  BRA `(.L_x_61) ;  /* 0x0000000000147947 */ /* 0x000fec0003800000 */
.L_x_63:
[----:B------:R-:W-:Y:S01]  /*25f0*/  LOP3.LUT R31, R11, 0x80000, RZ, 0xfc, !PT ;  /* 0x000800000b1f7812 */ /* 0x000fe200078efcff */
[----:B------:R-:W-:Y:S01]  /*2600*/  IMAD.MOV.U32 R30, RZ, RZ, R10 ;  /* 0x000000ffff1e7224 */ /* 0x000fe200078e000a */
[----:B------:R-:W-:Y:S06]  /*2610*/  BRA `(.L_x_61) ;  /* 0x0000000000087947 */ /* 0x000fec0003800000 */
.L_x_62:
[----:B------:R-:W-:Y:S01]  /*2620*/  LOP3.LUT R31, R9, 0x80000, RZ, 0xfc, !PT ;  /* 0x00080000091f7812 */ /* 0x000fe200078efcff */
[----:B------:R-:W-:-:S07]  /*2630*/  IMAD.MOV.U32 R30, RZ, RZ, R8 ;  /* 0x000000ffff1e7224 */ /* 0x000fce00078e0008 */
.L_x_61:
[----:B------:R-:W-:Y:S05]  /*2640*/  BSYNC.RECONVERGENT B2 ;  /* 0x0000000000027941 */ /* 0x000fea0003800200 */
.L_x_59:
[----:B------:R-:W-:Y:S02]  /*2650*/  IMAD.MOV.U32 R6, RZ, RZ, R0 ;  /* 0x000000ffff067224 */ /* 0x000fe400078e0000 */
[----:B------:R-:W-:-:S04]  /*2660*/  IMAD.MOV.U32 R7, RZ, RZ, 0x0 ;  /* 0x00000000ff077424 */ /* 0x000fc800078e00ff */
[----:B------:R-:W-:Y:S05]  /*2670*/  RET.REL.NODEC R6 `(_Z8_pcm_d_sPdS_PKdS1_S1_S1_S1_i) ;  /* 0xffffffd806607950 */ /* 0x000fea0003c3ffff */
        .weak           $__internal_3_$__cuda_sm20_dsqrt_rn_f64_mediumpath_v1
        .type           $__internal_3_$__cuda_sm20_dsqrt_rn_f64_mediumpath_v1,@function
        .size           $__internal_3_$__cuda_sm20_dsqrt_rn_f64_mediumpath_v1,(.L_x_72 - $__internal_3_$__cuda_sm20_dsqrt_rn_f64_mediumpath_v1)
$__internal_3_$__cuda_sm20_dsqrt_rn_f64_mediumpath_v1:
[----:B------:R-:W-:Y:S01]  /*2680*/  ISETP.GE.U32.AND P0, PT, R12, -0x3400000, PT ;  /* 0xfcc000000c00780c */ /* 0x000fe20003f06070 */
[----:B------:R-:W-:Y:S01]  /*2690*/  BSSY.RECONVERGENT B1, `(.L_x_64) ;  /* 0x0000024000017945 */ /* 0x000fe20003800200 */
[----:B------:R-:W-:-:S11]  /*26a0*/  MOV R15, R21 ;  /* 0x00000015000f7202 */ /* 0x000fd60000000f00 */
        /* <DEDUP_REMOVED lines=9> */
.L_x_65:
        /* <DEDUP_REMOVED lines=9> */
[----:B------:R-:W-:Y:S02]  /*27d0*/  IMAD.MOV.U32 R6, RZ, RZ, RZ ;  /* 0x000000ffff067224 */ /* 0x000fe400078e00ff */
[----:B------:R-:W-:Y:S02]  /*27e0*/  IMAD.MOV.U32 R12, RZ, RZ, 0x0 ;  /* 0x00000000ff0c7424 */ /* 0x000fe400078e00ff */
[----:B------:R-:W-:Y:S01]  /*27f0*/  IMAD.MOV.U32 R13, RZ, RZ, 0x3fd80000 ;  /* 0x3fd80000ff0d7424 */ /* 0x000fe200078e00ff */
[----:B------:R-:W0:Y:S02]  /*2800*/  MUFU.RSQ64H R7, R5 ;  /* 0x0000000500077308 */ /* 0x000e240000001c00 */
[----:B0-----:R-:W-:-:S08]  /*2810*/  DMUL R10, R6, R6 ;  /* 0x00000006060a7228 */ /* 0x001fd00000000000 */
[----:B------:R-:W-:-:S08]  /*2820*/  DFMA R10, R4, -R10, 1 ;  /* 0x3ff00000040a742b */ /* 0x000fd0000000080a */
[----:B------:R-:W-:Y:S02]  /*2830*/  DFMA R12, R10, R12, 0.5 ;  /* 0x3fe000000a0c742b */ /* 0x000fe4000000000c */
[----:B------:R-:W-:-:S08]  /*2840*/  DMUL R10, R6, R10 ;  /* 0x0000000a060a7228 */ /* 0x000fd00000000000 */
[----:B------:R-:W-:-:S08]  /*2850*/  DFMA R10, R12, R10, R6 ;  /* 0x0000000a0c0a722b */ /* 0x000fd00000000006 */
[----:B------:R-:W-:Y:S02]  /*2860*/  DMUL R6, R4, R10 ;  /* 0x0000000a04067228 */ /* 0x000fe40000000000 */
[----:B------:R-:W-:-:S06]  /*2870*/  IADD3 R11, PT, PT, R11, -0x100000, RZ ;  /* 0xfff000000b0b7810 */ /* 0x000fcc0007ffe0ff */
[----:B------:R-:W-:-:S08]  /*2880*/  DFMA R12, R6, -R6, R4 ;  /* 0x80000006060c722b */ /* 0x000fd00000000004 */
[----:B------:R-:W-:-:S10]  /*2890*/  DFMA R6, R10, R12, R6 ;  /* 0x0000000c0a06722b */ /* 0x000fd40000000006 */
[----:B------:R-:W-:Y:S01]  /*28a0*/  VIADD R7, R7, 0xfcb00000 ;  /* 0xfcb0000007077836 */ /* 0x000fe20000000000 */
[----:B------:R-:W-:Y:S06]  /*28b0*/  BRA `(.L_x_66) ;  /* 0x0000000000047947 */ /* 0x000fec0003800000 */
.L_x_67:
[----:B------:R-:W-:-:S11]  /*28c0*/  DADD R6, R4, R4 ;  /* 0x0000000004067229 */ /* 0x000fd60000000004 */
.L_x_66:
[----:B------:R-:W-:Y:S05]  /*28d0*/  BSYNC.RECONVERGENT B1 ;  /* 0x0000000000017941 */ /* 0x000fea0003800200 */
.L_x_64:
[----:B------:R-:W-:Y:S02]  /*28e0*/  IMAD.MOV.U32 R4, RZ, RZ, R0 ;  /* 0x000000ffff047224 */ /* 0x000fe400078e0000 */
[----:B------:R-:W-:Y:S02]  /*28f0*/  IMAD.MOV.U32 R5, RZ, RZ, 0x0 ;  /* 0x00000000ff057424 */ /* 0x000fe400078e00ff */
[----:B------:R-:W-:Y:S02]  /*2900*/  IMAD.MOV.U32 R10, RZ, RZ, R6 ;  /* 0x000000ffff0a7224 */ /* 0x000fe400078e0006 */
[----:B------:R-:W-:Y:S01]  /*2910*/  IMAD.MOV.U32 R11, RZ, RZ, R7 ;  /* 0x000000ffff0b7224 */ /* 0x000fe200078e0007 */
[----:B------:R-:W-:Y:S06]  /*2920*/  RET.REL.NODEC R4 `(_Z8_pcm_d_sPdS_PKdS1_S1_S1_S1_i) ;  /* 0xffffffd404b47950 */ /* 0x000fec0003c3ffff */
.L_x_68:
        /* <DEDUP_REMOVED lines=13> */
.L_x_72:


//--------------------- .nv.shared.reserved.0     --------------------------
	.section	.nv.shared.reserved.0,"aw",@nobits
	.weak		__nv_reservedSMEM_offset_0_alias
	.size		__nv_reservedSMEM_offset_0_alias, 0, 64
	.other		__nv_reservedSMEM_offset_0_alias,@"STO_CUDA_RESERVED_SHARED STV_DEFAULT"
__nv_reservedSMEM_offset_0_alias:
	.zero		0
	.zero		64


//--------------------- .nv.constant0._Z10_pcm_dD_dSPdS_PKdS1_S1_S1_S1_i --------------------------
	.section	.nv.constant0._Z10_pcm_dD_dSPdS_PKdS1_S1_S1_S1_i,"a",@progbits
	.sectionflags	@""
	.align	4
.nv.constant0._Z10_pcm_dD_dSPdS_PKdS1_S1_S1_S1_i:
	.zero		956


//--------------------- .nv.constant0._Z8_pcm_d_sPdS_PKdS1_S1_S1_S1_i --------------------------
	.section	.nv.constant0._Z8_pcm_d_sPdS_PKdS1_S1_S1_S1_i,"a",@progbits
	.sectionflags	@""
	.align	4
.nv.constant0._Z8_pcm_d_sPdS_PKdS1_S1_S1_S1_i:
	.zero		956


//--------------------- SYMBOLS --------------------------

	.type		.nv.reservedSmem.offset0,@object
	.size		.nv.reservedSmem.offset0,0x4
